//
// Generated by NVIDIA NVVM Compiler
//
// Compiler Build ID: CL-36424714
// Cuda compilation tools, release 13.0, V13.0.88
// Based on NVVM 20.0.0
//

.version 9.0
.target sm_100
.address_size 64


.entry _Z17normalize19KernelPfS_mm(
	.param .u64 .ptr .align 1 _Z17normalize19KernelPfS_mm_param_0,
	.param .u64 .ptr .align 1 _Z17normalize19KernelPfS_mm_param_1,
	.param .u64 _Z17normalize19KernelPfS_mm_param_2,
	.param .u64 _Z17normalize19KernelPfS_mm_param_3
)
{
	.reg .pred 	%p<5>;
	.reg .b32 	%r<10>;
	.reg .b32 	%f<7>;
	.reg .b64 	%rd<15>;

	ld.param.u64 	%rd4, [_Z17normalize19KernelPfS_mm_param_0];
	ld.param.u64 	%rd5, [_Z17normalize19KernelPfS_mm_param_1];
	ld.param.u64 	%rd6, [_Z17normalize19KernelPfS_mm_param_2];
	ld.param.u64 	%rd7, [_Z17normalize19KernelPfS_mm_param_3];
	mov.u32 	%r1, %ctaid.x;
	mov.u32 	%r2, %ntid.x;
	mov.u32 	%r3, %tid.x;
	mad.lo.s32 	%r4, %r1, %r2, %r3;
	mov.u32 	%r5, %ctaid.y;
	mov.u32 	%r6, %ntid.y;
	mov.u32 	%r7, %tid.y;
	mad.lo.s32 	%r8, %r5, %r6, %r7;
	cvt.s64.s32 	%rd1, %r4;
	setp.le.u64 	%p1, %rd6, %rd1;
	cvt.u64.u32 	%rd2, %r8;
	setp.le.u64 	%p2, %rd7, %rd2;
	or.pred  	%p3, %p1, %p2;
	@%p3 bra 	$L__BB0_4;
	cvta.to.global.u64 	%rd9, %rd4;
	cvta.to.global.u64 	%rd10, %rd5;
	shl.b64 	%rd11, %rd2, 2;
	add.s64 	%rd12, %rd10, %rd11;
	ld.global.f32 	%f1, [%rd12];
	setp.eq.f32 	%p4, %f1, 0f00000000;
	mad.lo.s64 	%rd13, %rd6, %rd2, %rd1;
	shl.b64 	%rd14, %rd13, 2;
	add.s64 	%rd3, %rd9, %rd14;
	mov.f32 	%f6, 0f00000000;
	@%p4 bra 	$L__BB0_3;
	ld.global.f32 	%f5, [%rd3];
	div.rn.f32 	%f6, %f5, %f1;
$L__BB0_3:
	st.global.f32 	[%rd3], %f6;
$L__BB0_4:
	ret;

}
.entry _Z24pairwiseComparsionKernelPfS_mm(
	.param .u64 .ptr .align 1 _Z24pairwiseComparsionKernelPfS_mm_param_0,
	.param .u64 .ptr .align 1 _Z24pairwiseComparsionKernelPfS_mm_param_1,
	.param .u64 _Z24pairwiseComparsionKernelPfS_mm_param_2,
	.param .u64 _Z24pairwiseComparsionKernelPfS_mm_param_3
)
{
	.reg .pred 	%p<6>;
	.reg .b32 	%r<15>;
	.reg .b32 	%f<6>;
	.reg .b64 	%rd<22>;

	ld.param.u64 	%rd5, [_Z24pairwiseComparsionKernelPfS_mm_param_0];
	ld.param.u64 	%rd6, [_Z24pairwiseComparsionKernelPfS_mm_param_1];
	ld.param.u64 	%rd8, [_Z24pairwiseComparsionKernelPfS_mm_param_2];
	ld.param.u64 	%rd9, [_Z24pairwiseComparsionKernelPfS_mm_param_3];
	mov.u32 	%r1, %ctaid.x;
	mov.u32 	%r2, %ntid.x;
	mov.u32 	%r3, %tid.x;
	mad.lo.s32 	%r4, %r1, %r2, %r3;
	mov.u32 	%r5, %ctaid.y;
	mov.u32 	%r6, %ntid.y;
	mov.u32 	%r7, %tid.y;
	mad.lo.s32 	%r8, %r5, %r6, %r7;
	mov.u32 	%r10, %ctaid.z;
	mov.u32 	%r11, %ntid.z;
	mov.u32 	%r12, %tid.z;
	mad.lo.s32 	%r13, %r10, %r11, %r12;
	cvt.u64.u32 	%rd1, %r4;
	cvt.u64.u32 	%rd2, %r8;
	max.u64 	%rd10, %rd1, %rd2;
	setp.ge.u64 	%p1, %rd10, %rd8;
	cvt.u64.u32 	%rd3, %r13;
	setp.le.u64 	%p2, %rd9, %rd3;
	or.pred  	%p3, %p1, %p2;
	@%p3 bra 	$L__BB1_5;
	cvta.to.global.u64 	%rd11, %rd6;
	cvta.to.global.u64 	%rd12, %rd5;
	mul.lo.s64 	%rd13, %rd8, %rd3;
	add.s64 	%rd14, %rd13, %rd2;
	mad.lo.s64 	%rd15, %rd14, %rd8, %rd1;
	shl.b64 	%rd16, %rd14, 2;
	add.s64 	%rd17, %rd12, %rd16;
	ld.global.f32 	%f2, [%rd17];
	add.s64 	%rd18, %rd13, %rd1;
	shl.b64 	%rd19, %rd18, 2;
	add.s64 	%rd20, %rd12, %rd19;
	ld.global.f32 	%f3, [%rd20];
	sub.f32 	%f1, %f2, %f3;
	shl.b64 	%rd21, %rd15, 2;
	add.s64 	%rd4, %rd11, %rd21;
	st.global.f32 	[%rd4], %f1;
	setp.geu.f32 	%p4, %f1, 0f00000000;
	@%p4 bra 	$L__BB1_3;
	mov.f32 	%f4, 0fBF800000;
	div.rn.f32 	%f5, %f4, %f1;
	st.global.f32 	[%rd4], %f5;
	bra.uni 	$L__BB1_5;
$L__BB1_3:
	setp.neu.f32 	%p5, %f1, 0f00000000;
	@%p5 bra 	$L__BB1_5;
	mov.b32 	%r14, 1065353216;
	st.global.u32 	[%rd4], %r14;
$L__BB1_5:
	ret;

}
.entry _Z16calculateSUM_RowPfS_i(
	.param .u64 .ptr .align 1 _Z16calculateSUM_RowPfS_i_param_0,
	.param .u64 .ptr .align 1 _Z16calculateSUM_RowPfS_i_param_1,
	.param .u32 _Z16calculateSUM_RowPfS_i_param_2
)
{
	.reg .pred 	%p<11>;
	.reg .b32 	%r<37>;
	.reg .b32 	%f<83>;
	.reg .b64 	%rd<16>;

	ld.param.u64 	%rd4, [_Z16calculateSUM_RowPfS_i_param_0];
	ld.param.u64 	%rd3, [_Z16calculateSUM_RowPfS_i_param_1];
	ld.param.u32 	%r23, [_Z16calculateSUM_RowPfS_i_param_2];
	cvta.to.global.u64 	%rd1, %rd4;
	mov.u32 	%r24, %ctaid.x;
	mov.u32 	%r25, %ntid.x;
	mov.u32 	%r26, %tid.x;
	mad.lo.s32 	%r1, %r24, %r25, %r26;
	setp.ge.s32 	%p1, %r1, %r23;
	@%p1 bra 	$L__BB2_15;
	setp.lt.s32 	%p2, %r23, 1;
	mov.f32 	%f82, 0f00000000;
	@%p2 bra 	$L__BB2_14;
	mul.lo.s32 	%r2, %r23, %r1;
	and.b32  	%r3, %r23, 15;
	setp.lt.u32 	%p3, %r23, 16;
	mov.f32 	%f82, 0f00000000;
	mov.b32 	%r33, 0;
	@%p3 bra 	$L__BB2_5;
	and.b32  	%r33, %r23, 2147483632;
	neg.s32 	%r31, %r33;
	add.s64 	%rd2, %rd1, 32;
	mov.f32 	%f82, 0f00000000;
	mov.u32 	%r30, %r2;
$L__BB2_4:
	.pragma "nounroll";
	mul.wide.s32 	%rd5, %r30, 4;
	add.s64 	%rd6, %rd2, %rd5;
	ld.global.f32 	%f18, [%rd6+-32];
	add.f32 	%f19, %f82, %f18;
	ld.global.f32 	%f20, [%rd6+-28];
	add.f32 	%f21, %f19, %f20;
	ld.global.f32 	%f22, [%rd6+-24];
	add.f32 	%f23, %f21, %f22;
	ld.global.f32 	%f24, [%rd6+-20];
	add.f32 	%f25, %f23, %f24;
	ld.global.f32 	%f26, [%rd6+-16];
	add.f32 	%f27, %f25, %f26;
	ld.global.f32 	%f28, [%rd6+-12];
	add.f32 	%f29, %f27, %f28;
	ld.global.f32 	%f30, [%rd6+-8];
	add.f32 	%f31, %f29, %f30;
	ld.global.f32 	%f32, [%rd6+-4];
	add.f32 	%f33, %f31, %f32;
	ld.global.f32 	%f34, [%rd6];
	add.f32 	%f35, %f33, %f34;
	ld.global.f32 	%f36, [%rd6+4];
	add.f32 	%f37, %f35, %f36;
	ld.global.f32 	%f38, [%rd6+8];
	add.f32 	%f39, %f37, %f38;
	ld.global.f32 	%f40, [%rd6+12];
	add.f32 	%f41, %f39, %f40;
	ld.global.f32 	%f42, [%rd6+16];
	add.f32 	%f43, %f41, %f42;
	ld.global.f32 	%f44, [%rd6+20];
	add.f32 	%f45, %f43, %f44;
	ld.global.f32 	%f46, [%rd6+24];
	add.f32 	%f47, %f45, %f46;
	ld.global.f32 	%f48, [%rd6+28];
	add.f32 	%f82, %f47, %f48;
	add.s32 	%r31, %r31, 16;
	add.s32 	%r30, %r30, 16;
	setp.ne.s32 	%p4, %r31, 0;
	@%p4 bra 	$L__BB2_4;
$L__BB2_5:
	setp.eq.s32 	%p5, %r3, 0;
	@%p5 bra 	$L__BB2_14;
	and.b32  	%r11, %r23, 7;
	setp.lt.u32 	%p6, %r3, 8;
	@%p6 bra 	$L__BB2_8;
	add.s32 	%r28, %r33, %r2;
	mul.wide.s32 	%rd7, %r28, 4;
	add.s64 	%rd8, %rd1, %rd7;
	ld.global.f32 	%f50, [%rd8];
	add.f32 	%f51, %f82, %f50;
	ld.global.f32 	%f52, [%rd8+4];
	add.f32 	%f53, %f51, %f52;
	ld.global.f32 	%f54, [%rd8+8];
	add.f32 	%f55, %f53, %f54;
	ld.global.f32 	%f56, [%rd8+12];
	add.f32 	%f57, %f55, %f56;
	ld.global.f32 	%f58, [%rd8+16];
	add.f32 	%f59, %f57, %f58;
	ld.global.f32 	%f60, [%rd8+20];
	add.f32 	%f61, %f59, %f60;
	ld.global.f32 	%f62, [%rd8+24];
	add.f32 	%f63, %f61, %f62;
	ld.global.f32 	%f64, [%rd8+28];
	add.f32 	%f82, %f63, %f64;
	add.s32 	%r33, %r33, 8;
$L__BB2_8:
	setp.eq.s32 	%p7, %r11, 0;
	@%p7 bra 	$L__BB2_14;
	and.b32  	%r14, %r23, 3;
	setp.lt.u32 	%p8, %r11, 4;
	@%p8 bra 	$L__BB2_11;
	add.s32 	%r29, %r33, %r2;
	mul.wide.s32 	%rd9, %r29, 4;
	add.s64 	%rd10, %rd1, %rd9;
	ld.global.f32 	%f66, [%rd10];
	add.f32 	%f67, %f82, %f66;
	ld.global.f32 	%f68, [%rd10+4];
	add.f32 	%f69, %f67, %f68;
	ld.global.f32 	%f70, [%rd10+8];
	add.f32 	%f71, %f69, %f70;
	ld.global.f32 	%f72, [%rd10+12];
	add.f32 	%f82, %f71, %f72;
	add.s32 	%r33, %r33, 4;
$L__BB2_11:
	setp.eq.s32 	%p9, %r14, 0;
	@%p9 bra 	$L__BB2_14;
	add.s32 	%r36, %r33, %r2;
	neg.s32 	%r35, %r14;
$L__BB2_13:
	.pragma "nounroll";
	mul.wide.s32 	%rd11, %r36, 4;
	add.s64 	%rd12, %rd1, %rd11;
	ld.global.f32 	%f73, [%rd12];
	add.f32 	%f82, %f82, %f73;
	add.s32 	%r36, %r36, 1;
	add.s32 	%r35, %r35, 1;
	setp.ne.s32 	%p10, %r35, 0;
	@%p10 bra 	$L__BB2_13;
$L__BB2_14:
	cvta.to.global.u64 	%rd13, %rd3;
	mul.wide.s32 	%rd14, %r1, 4;
	add.s64 	%rd15, %rd13, %rd14;
	st.global.f32 	[%rd15], %f82;
$L__BB2_15:
	ret;

}
.entry _Z17calculateSUM_LinePfS_i(
	.param .u64 .ptr .align 1 _Z17calculateSUM_LinePfS_i_param_0,
	.param .u64 .ptr .align 1 _Z17calculateSUM_LinePfS_i_param_1,
	.param .u32 _Z17calculateSUM_LinePfS_i_param_2
)
{
	.reg .pred 	%p<11>;
	.reg .b32 	%r<38>;
	.reg .b32 	%f<83>;
	.reg .b64 	%rd<43>;

	ld.param.u64 	%rd3, [_Z17calculateSUM_LinePfS_i_param_0];
	ld.param.u64 	%rd2, [_Z17calculateSUM_LinePfS_i_param_1];
	ld.param.u32 	%r23, [_Z17calculateSUM_LinePfS_i_param_2];
	cvta.to.global.u64 	%rd1, %rd3;
	mov.u32 	%r24, %ctaid.x;
	mov.u32 	%r25, %ntid.x;
	mov.u32 	%r26, %tid.x;
	mad.lo.s32 	%r1, %r24, %r25, %r26;
	setp.ge.s32 	%p1, %r1, %r23;
	@%p1 bra 	$L__BB3_15;
	setp.lt.s32 	%p2, %r23, 1;
	mov.f32 	%f82, 0f00000000;
	@%p2 bra 	$L__BB3_14;
	add.s32 	%r28, %r23, -1;
	and.b32  	%r2, %r23, 15;
	setp.lt.u32 	%p3, %r28, 15;
	mov.f32 	%f82, 0f00000000;
	mov.b32 	%r34, 0;
	@%p3 bra 	$L__BB3_5;
	and.b32  	%r34, %r23, 2147483632;
	neg.s32 	%r32, %r34;
	shl.b32 	%r5, %r23, 4;
	mov.f32 	%f82, 0f00000000;
	mul.wide.u32 	%rd6, %r23, 4;
	mov.u32 	%r31, %r1;
$L__BB3_4:
	.pragma "nounroll";
	mul.wide.s32 	%rd4, %r31, 4;
	add.s64 	%rd5, %rd1, %rd4;
	ld.global.f32 	%f18, [%rd5];
	add.f32 	%f19, %f82, %f18;
	add.s64 	%rd7, %rd5, %rd6;
	ld.global.f32 	%f20, [%rd7];
	add.f32 	%f21, %f19, %f20;
	add.s64 	%rd8, %rd7, %rd6;
	ld.global.f32 	%f22, [%rd8];
	add.f32 	%f23, %f21, %f22;
	add.s64 	%rd9, %rd8, %rd6;
	ld.global.f32 	%f24, [%rd9];
	add.f32 	%f25, %f23, %f24;
	add.s64 	%rd10, %rd9, %rd6;
	ld.global.f32 	%f26, [%rd10];
	add.f32 	%f27, %f25, %f26;
	add.s64 	%rd11, %rd10, %rd6;
	ld.global.f32 	%f28, [%rd11];
	add.f32 	%f29, %f27, %f28;
	add.s64 	%rd12, %rd11, %rd6;
	ld.global.f32 	%f30, [%rd12];
	add.f32 	%f31, %f29, %f30;
	add.s64 	%rd13, %rd12, %rd6;
	ld.global.f32 	%f32, [%rd13];
	add.f32 	%f33, %f31, %f32;
	add.s64 	%rd14, %rd13, %rd6;
	ld.global.f32 	%f34, [%rd14];
	add.f32 	%f35, %f33, %f34;
	add.s64 	%rd15, %rd14, %rd6;
	ld.global.f32 	%f36, [%rd15];
	add.f32 	%f37, %f35, %f36;
	add.s64 	%rd16, %rd15, %rd6;
	ld.global.f32 	%f38, [%rd16];
	add.f32 	%f39, %f37, %f38;
	add.s64 	%rd17, %rd16, %rd6;
	ld.global.f32 	%f40, [%rd17];
	add.f32 	%f41, %f39, %f40;
	add.s64 	%rd18, %rd17, %rd6;
	ld.global.f32 	%f42, [%rd18];
	add.f32 	%f43, %f41, %f42;
	add.s64 	%rd19, %rd18, %rd6;
	ld.global.f32 	%f44, [%rd19];
	add.f32 	%f45, %f43, %f44;
	add.s64 	%rd20, %rd19, %rd6;
	ld.global.f32 	%f46, [%rd20];
	add.f32 	%f47, %f45, %f46;
	add.s64 	%rd21, %rd20, %rd6;
	ld.global.f32 	%f48, [%rd21];
	add.f32 	%f82, %f47, %f48;
	add.s32 	%r32, %r32, 16;
	add.s32 	%r31, %r31, %r5;
	setp.ne.s32 	%p4, %r32, 0;
	@%p4 bra 	$L__BB3_4;
$L__BB3_5:
	setp.eq.s32 	%p5, %r2, 0;
	@%p5 bra 	$L__BB3_14;
	and.b32  	%r11, %r23, 7;
	setp.lt.u32 	%p6, %r2, 8;
	@%p6 bra 	$L__BB3_8;
	mad.lo.s32 	%r29, %r34, %r23, %r1;
	mul.wide.s32 	%rd22, %r29, 4;
	add.s64 	%rd23, %rd1, %rd22;
	ld.global.f32 	%f50, [%rd23];
	add.f32 	%f51, %f82, %f50;
	mul.wide.u32 	%rd24, %r23, 4;
	add.s64 	%rd25, %rd23, %rd24;
	ld.global.f32 	%f52, [%rd25];
	add.f32 	%f53, %f51, %f52;
	add.s64 	%rd26, %rd25, %rd24;
	ld.global.f32 	%f54, [%rd26];
	add.f32 	%f55, %f53, %f54;
	add.s64 	%rd27, %rd26, %rd24;
	ld.global.f32 	%f56, [%rd27];
	add.f32 	%f57, %f55, %f56;
	add.s64 	%rd28, %rd27, %rd24;
	ld.global.f32 	%f58, [%rd28];
	add.f32 	%f59, %f57, %f58;
	add.s64 	%rd29, %rd28, %rd24;
	ld.global.f32 	%f60, [%rd29];
	add.f32 	%f61, %f59, %f60;
	add.s64 	%rd30, %rd29, %rd24;
	ld.global.f32 	%f62, [%rd30];
	add.f32 	%f63, %f61, %f62;
	add.s64 	%rd31, %rd30, %rd24;
	ld.global.f32 	%f64, [%rd31];
	add.f32 	%f82, %f63, %f64;
	add.s32 	%r34, %r34, 8;
$L__BB3_8:
	setp.eq.s32 	%p7, %r11, 0;
	@%p7 bra 	$L__BB3_14;
	and.b32  	%r14, %r23, 3;
	setp.lt.u32 	%p8, %r11, 4;
	@%p8 bra 	$L__BB3_11;
	mad.lo.s32 	%r30, %r34, %r23, %r1;
	mul.wide.s32 	%rd32, %r30, 4;
	add.s64 	%rd33, %rd1, %rd32;
	ld.global.f32 	%f66, [%rd33];
	add.f32 	%f67, %f82, %f66;
	mul.wide.u32 	%rd34, %r23, 4;
	add.s64 	%rd35, %rd33, %rd34;
	ld.global.f32 	%f68, [%rd35];
	add.f32 	%f69, %f67, %f68;
	add.s64 	%rd36, %rd35, %rd34;
	ld.global.f32 	%f70, [%rd36];
	add.f32 	%f71, %f69, %f70;
	add.s64 	%rd37, %rd36, %rd34;
	ld.global.f32 	%f72, [%rd37];
	add.f32 	%f82, %f71, %f72;
	add.s32 	%r34, %r34, 4;
$L__BB3_11:
	setp.eq.s32 	%p9, %r14, 0;
	@%p9 bra 	$L__BB3_14;
	mad.lo.s32 	%r37, %r34, %r23, %r1;
	neg.s32 	%r36, %r14;
$L__BB3_13:
	.pragma "nounroll";
	mul.wide.s32 	%rd38, %r37, 4;
	add.s64 	%rd39, %rd1, %rd38;
	ld.global.f32 	%f73, [%rd39];
	add.f32 	%f82, %f82, %f73;
	add.s32 	%r37, %r37, %r23;
	add.s32 	%r36, %r36, 1;
	setp.ne.s32 	%p10, %r36, 0;
	@%p10 bra 	$L__BB3_13;
$L__BB3_14:
	cvta.to.global.u64 	%rd40, %rd2;
	mul.wide.s32 	%rd41, %r1, 4;
	add.s64 	%rd42, %rd40, %rd41;
	st.global.f32 	[%rd42], %f82;
$L__BB3_15:
	ret;

}
.entry _Z16calculateNMatrixPfS_S_i(
	.param .u64 .ptr .align 1 _Z16calculateNMatrixPfS_S_i_param_0,
	.param .u64 .ptr .align 1 _Z16calculateNMatrixPfS_S_i_param_1,
	.param .u64 .ptr .align 1 _Z16calculateNMatrixPfS_S_i_param_2,
	.param .u32 _Z16calculateNMatrixPfS_S_i_param_3
)
{
	.reg .pred 	%p<3>;
	.reg .b32 	%r<16>;
	.reg .b32 	%f<4>;
	.reg .b64 	%rd<14>;

	ld.param.u64 	%rd2, [_Z16calculateNMatrixPfS_S_i_param_0];
	ld.param.u64 	%rd3, [_Z16calculateNMatrixPfS_S_i_param_1];
	ld.param.u64 	%rd4, [_Z16calculateNMatrixPfS_S_i_param_2];
	ld.param.u32 	%r4, [_Z16calculateNMatrixPfS_S_i_param_3];
	cvta.to.global.u64 	%rd1, %rd4;
	mov.u32 	%r5, %ctaid.x;
	mov.u32 	%r6, %ntid.x;
	mov.u32 	%r7, %tid.x;
	mad.lo.s32 	%r1, %r5, %r6, %r7;
	mov.u32 	%r8, %ctaid.y;
	mov.u32 	%r9, %ntid.y;
	mov.u32 	%r10, %tid.y;
	mad.lo.s32 	%r11, %r8, %r9, %r10;
	max.s32 	%r12, %r1, %r11;
	setp.ge.s32 	%p1, %r12, %r4;
	@%p1 bra 	$L__BB4_4;
	cvta.to.global.u64 	%rd5, %rd3;
	mul.wide.s32 	%rd6, %r1, 4;
	add.s64 	%rd7, %rd5, %rd6;
	ld.global.f32 	%f1, [%rd7];
	setp.neu.f32 	%p2, %f1, 0f00000000;
	@%p2 bra 	$L__BB4_3;
	mad.lo.s32 	%r14, %r4, %r11, %r1;
	mul.wide.s32 	%rd12, %r14, 4;
	add.s64 	%rd13, %rd1, %rd12;
	mov.b32 	%r15, 0;
	st.global.u32 	[%rd13], %r15;
	bra.uni 	$L__BB4_4;
$L__BB4_3:
	mad.lo.s32 	%r13, %r4, %r11, %r1;
	cvta.to.global.u64 	%rd8, %rd2;
	mul.wide.s32 	%rd9, %r13, 4;
	add.s64 	%rd10, %rd8, %rd9;
	ld.global.f32 	%f2, [%rd10];
	div.rn.f32 	%f3, %f2, %f1;
	add.s64 	%rd11, %rd1, %rd9;
	st.global.f32 	[%rd11], %f3;
$L__BB4_4:
	ret;

}
.entry _Z13calculateCPmlPfS_i(
	.param .u64 .ptr .align 1 _Z13calculateCPmlPfS_i_param_0,
	.param .u64 .ptr .align 1 _Z13calculateCPmlPfS_i_param_1,
	.param .u32 _Z13calculateCPmlPfS_i_param_2
)
{
	.reg .pred 	%p<11>;
	.reg .b32 	%r<37>;
	.reg .b32 	%f<85>;
	.reg .b64 	%rd<16>;

	ld.param.u64 	%rd4, [_Z13calculateCPmlPfS_i_param_0];
	ld.param.u64 	%rd3, [_Z13calculateCPmlPfS_i_param_1];
	ld.param.u32 	%r23, [_Z13calculateCPmlPfS_i_param_2];
	cvta.to.global.u64 	%rd1, %rd4;
	mov.u32 	%r24, %ctaid.x;
	mov.u32 	%r25, %ntid.x;
	mov.u32 	%r26, %tid.x;
	mad.lo.s32 	%r1, %r24, %r25, %r26;
	setp.ge.s32 	%p1, %r1, %r23;
	@%p1 bra 	$L__BB5_15;
	setp.lt.s32 	%p2, %r23, 1;
	mov.f32 	%f84, 0f00000000;
	@%p2 bra 	$L__BB5_14;
	mul.lo.s32 	%r2, %r23, %r1;
	and.b32  	%r3, %r23, 15;
	setp.lt.u32 	%p3, %r23, 16;
	mov.f32 	%f84, 0f00000000;
	mov.b32 	%r33, 0;
	@%p3 bra 	$L__BB5_5;
	and.b32  	%r33, %r23, 2147483632;
	neg.s32 	%r31, %r33;
	add.s64 	%rd2, %rd1, 32;
	mov.f32 	%f84, 0f00000000;
	mov.u32 	%r30, %r2;
$L__BB5_4:
	.pragma "nounroll";
	mul.wide.s32 	%rd5, %r30, 4;
	add.s64 	%rd6, %rd2, %rd5;
	ld.global.f32 	%f18, [%rd6+-32];
	add.f32 	%f19, %f84, %f18;
	ld.global.f32 	%f20, [%rd6+-28];
	add.f32 	%f21, %f19, %f20;
	ld.global.f32 	%f22, [%rd6+-24];
	add.f32 	%f23, %f21, %f22;
	ld.global.f32 	%f24, [%rd6+-20];
	add.f32 	%f25, %f23, %f24;
	ld.global.f32 	%f26, [%rd6+-16];
	add.f32 	%f27, %f25, %f26;
	ld.global.f32 	%f28, [%rd6+-12];
	add.f32 	%f29, %f27, %f28;
	ld.global.f32 	%f30, [%rd6+-8];
	add.f32 	%f31, %f29, %f30;
	ld.global.f32 	%f32, [%rd6+-4];
	add.f32 	%f33, %f31, %f32;
	ld.global.f32 	%f34, [%rd6];
	add.f32 	%f35, %f33, %f34;
	ld.global.f32 	%f36, [%rd6+4];
	add.f32 	%f37, %f35, %f36;
	ld.global.f32 	%f38, [%rd6+8];
	add.f32 	%f39, %f37, %f38;
	ld.global.f32 	%f40, [%rd6+12];
	add.f32 	%f41, %f39, %f40;
	ld.global.f32 	%f42, [%rd6+16];
	add.f32 	%f43, %f41, %f42;
	ld.global.f32 	%f44, [%rd6+20];
	add.f32 	%f45, %f43, %f44;
	ld.global.f32 	%f46, [%rd6+24];
	add.f32 	%f47, %f45, %f46;
	ld.global.f32 	%f48, [%rd6+28];
	add.f32 	%f84, %f47, %f48;
	add.s32 	%r31, %r31, 16;
	add.s32 	%r30, %r30, 16;
	setp.ne.s32 	%p4, %r31, 0;
	@%p4 bra 	$L__BB5_4;
$L__BB5_5:
	setp.eq.s32 	%p5, %r3, 0;
	@%p5 bra 	$L__BB5_14;
	and.b32  	%r11, %r23, 7;
	setp.lt.u32 	%p6, %r3, 8;
	@%p6 bra 	$L__BB5_8;
	add.s32 	%r28, %r33, %r2;
	mul.wide.s32 	%rd7, %r28, 4;
	add.s64 	%rd8, %rd1, %rd7;
	ld.global.f32 	%f50, [%rd8];
	add.f32 	%f51, %f84, %f50;
	ld.global.f32 	%f52, [%rd8+4];
	add.f32 	%f53, %f51, %f52;
	ld.global.f32 	%f54, [%rd8+8];
	add.f32 	%f55, %f53, %f54;
	ld.global.f32 	%f56, [%rd8+12];
	add.f32 	%f57, %f55, %f56;
	ld.global.f32 	%f58, [%rd8+16];
	add.f32 	%f59, %f57, %f58;
	ld.global.f32 	%f60, [%rd8+20];
	add.f32 	%f61, %f59, %f60;
	ld.global.f32 	%f62, [%rd8+24];
	add.f32 	%f63, %f61, %f62;
	ld.global.f32 	%f64, [%rd8+28];
	add.f32 	%f84, %f63, %f64;
	add.s32 	%r33, %r33, 8;
$L__BB5_8:
	setp.eq.s32 	%p7, %r11, 0;
	@%p7 bra 	$L__BB5_14;
	and.b32  	%r14, %r23, 3;
	setp.lt.u32 	%p8, %r11, 4;
	@%p8 bra 	$L__BB5_11;
	add.s32 	%r29, %r33, %r2;
	mul.wide.s32 	%rd9, %r29, 4;
	add.s64 	%rd10, %rd1, %rd9;
	ld.global.f32 	%f66, [%rd10];
	add.f32 	%f67, %f84, %f66;
	ld.global.f32 	%f68, [%rd10+4];
	add.f32 	%f69, %f67, %f68;
	ld.global.f32 	%f70, [%rd10+8];
	add.f32 	%f71, %f69, %f70;
	ld.global.f32 	%f72, [%rd10+12];
	add.f32 	%f84, %f71, %f72;
	add.s32 	%r33, %r33, 4;
$L__BB5_11:
	setp.eq.s32 	%p9, %r14, 0;
	@%p9 bra 	$L__BB5_14;
	add.s32 	%r36, %r33, %r2;
	neg.s32 	%r35, %r14;
$L__BB5_13:
	.pragma "nounroll";
	mul.wide.s32 	%rd11, %r36, 4;
	add.s64 	%rd12, %rd1, %rd11;
	ld.global.f32 	%f73, [%rd12];
	add.f32 	%f84, %f84, %f73;
	add.s32 	%r36, %r36, 1;
	add.s32 	%r35, %r35, 1;
	setp.ne.s32 	%p10, %r35, 0;
	@%p10 bra 	$L__BB5_13;
$L__BB5_14:
	cvt.rn.f32.s32 	%f74, %r23;
	div.rn.f32 	%f75, %f84, %f74;
	cvta.to.global.u64 	%rd13, %rd3;
	mul.wide.s32 	%rd14, %r1, 4;
	add.s64 	%rd15, %rd13, %rd14;
	st.global.f32 	[%rd15], %f75;
$L__BB5_15:
	ret;

}


// ===== COMPILED SASS (sm_100) =====

	.target	sm_100

	.elftype	@"ET_EXEC"


//--------------------- .note.nv.tkinfo           --------------------------
	.section	.note.nv.tkinfo,"",@"SHT_NOTE"
	.sectionflags	@"SHF_NOTE_NV_TKINFO"
	.tkinfo
        /*0018*/ 	.word	0x00000002
        /*0030*/ 	.string	""
        /*0030*/ 	.string	"ptxas"
        /*0030*/ 	.string	"Cuda compilation tools, release 13.0, V13.0.88"
        /*0030*/ 	.string	"Build cuda_13.0.r13.0/compiler.36424714_0"
        /*0030*/ 	.string	"-arch sm_100 -m 64 "



//--------------------- .note.nv.cuinfo           --------------------------
	.section	.note.nv.cuinfo,"",@"SHT_NOTE"
	.sectionflags	@"SHF_NOTE_NV_CUINFO"
        /*0018*/ 	.short	0x0002
        /*001a*/ 	.short	0x0064
        /*001c*/ 	.short	0x0082
	.zero		2


//--------------------- .nv.info                  --------------------------
	.section	.nv.info,"",@"SHT_CUDA_INFO"
	.align	4


	//----- nvinfo : EIATTR_REGCOUNT
	.align		4
        /*0000*/ 	.byte	0x04, 0x2f
        /*0002*/ 	.short	(.L_1 - .L_0)
	.align		4
.L_0:
        /*0004*/ 	.word	index@(_Z17normalize19KernelPfS_mm)
        /*0008*/ 	.word	0x00000010


	//----- nvinfo : EIATTR_FRAME_SIZE
	.align		4
.L_1:
        /*000c*/ 	.byte	0x04, 0x11
        /*000e*/ 	.short	(.L_3 - .L_2)
	.align		4
.L_2:
        /*0010*/ 	.word	index@($__internal_3_$__cuda_sm3x_div_rn_noftz_f32_slowpath)
        /*0014*/ 	.word	0x00000000


	//----- nvinfo : EIATTR_FRAME_SIZE
	.align		4
.L_3:
        /*0018*/ 	.byte	0x04, 0x11
        /*001a*/ 	.short	(.L_5 - .L_4)
	.align		4
.L_4:
        /*001c*/ 	.word	index@(_Z17normalize19KernelPfS_mm)
        /*0020*/ 	.word	0x00000000


	//----- nvinfo : EIATTR_REGCOUNT
	.align		4
.L_5:
        /*0024*/ 	.byte	0x04, 0x2f
        /*0026*/ 	.short	(.L_7 - .L_6)
	.align		4
.L_6:
        /*0028*/ 	.word	index@(_Z24pairwiseComparsionKernelPfS_mm)
        /*002c*/ 	.word	0x00000010


	//----- nvinfo : EIATTR_FRAME_SIZE
	.align		4
.L_7:
        /*0030*/ 	.byte	0x04, 0x11
        /*0032*/ 	.short	(.L_9 - .L_8)
	.align		4
.L_8:
        /*0034*/ 	.word	index@($__internal_2_$__cuda_sm3x_div_rn_noftz_f32_slowpath)
        /*0038*/ 	.word	0x00000000


	//----- nvinfo : EIATTR_FRAME_SIZE
	.align		4
.L_9:
        /*003c*/ 	.byte	0x04, 0x11
        /*003e*/ 	.short	(.L_11 - .L_10)
	.align		4
.L_10:
        /*0040*/ 	.word	index@(_Z24pairwiseComparsionKernelPfS_mm)
        /*0044*/ 	.word	0x00000000


	//----- nvinfo : EIATTR_REGCOUNT
	.align		4
.L_11:
        /*0048*/ 	.byte	0x04, 0x2f
        /*004a*/ 	.short	(.L_13 - .L_12)
	.align		4
.L_12:
        /*004c*/ 	.word	index@(_Z16calculateSUM_RowPfS_i)
        /*0050*/ 	.word	0x0000001f


	//----- nvinfo : EIATTR_FRAME_SIZE
	.align		4
.L_13:
        /*0054*/ 	.byte	0x04, 0x11
        /*0056*/ 	.short	(.L_15 - .L_14)
	.align		4
.L_14:
        /*0058*/ 	.word	index@(_Z16calculateSUM_RowPfS_i)
        /*005c*/ 	.word	0x00000000


	//----- nvinfo : EIATTR_REGCOUNT
	.align		4
.L_15:
        /*0060*/ 	.byte	0x04, 0x2f
        /*0062*/ 	.short	(.L_17 - .L_16)
	.align		4
.L_16:
        /*0064*/ 	.word	index@(_Z17calculateSUM_LinePfS_i)
        /*0068*/ 	.word	0x00000020


	//----- nvinfo : EIATTR_FRAME_SIZE
	.align		4
.L_17:
        /*006c*/ 	.byte	0x04, 0x11
        /*006e*/ 	.short	(.L_19 - .L_18)
	.align		4
.L_18:
        /*0070*/ 	.word	index@(_Z17calculateSUM_LinePfS_i)
        /*0074*/ 	.word	0x00000000


	//----- nvinfo : EIATTR_REGCOUNT
	.align		4
.L_19:
        /*0078*/ 	.byte	0x04, 0x2f
        /*007a*/ 	.short	(.L_21 - .L_20)
	.align		4
.L_20:
        /*007c*/ 	.word	index@(_Z16calculateNMatrixPfS_S_i)
        /*0080*/ 	.word	0x00000010


	//----- nvinfo : EIATTR_FRAME_SIZE
	.align		4
.L_21:
        /*0084*/ 	.byte	0x04, 0x11
        /*0086*/ 	.short	(.L_23 - .L_22)
	.align		4
.L_22:
        /*0088*/ 	.word	index@($__internal_1_$__cuda_sm3x_div_rn_noftz_f32_slowpath)
        /*008c*/ 	.word	0x00000000


	//----- nvinfo : EIATTR_FRAME_SIZE
	.align		4
.L_23:
        /*0090*/ 	.byte	0x04, 0x11
        /*0092*/ 	.short	(.L_25 - .L_24)
	.align		4
.L_24:
        /*0094*/ 	.word	index@(_Z16calculateNMatrixPfS_S_i)
        /*0098*/ 	.word	0x00000000


	//----- nvinfo : EIATTR_REGCOUNT
	.align		4
.L_25:
        /*009c*/ 	.byte	0x04, 0x2f
        /*009e*/ 	.short	(.L_27 - .L_26)
	.align		4
.L_26:
        /*00a0*/ 	.word	index@(_Z13calculateCPmlPfS_i)
        /*00a4*/ 	.word	0x0000001f


	//----- nvinfo : EIATTR_FRAME_SIZE
	.align		4
.L_27:
        /*00a8*/ 	.byte	0x04, 0x11
        /*00aa*/ 	.short	(.L_29 - .L_28)
	.align		4
.L_28:
        /*00ac*/ 	.word	index@($__internal_0_$__cuda_sm3x_div_rn_noftz_f32_slowpath)
        /*00b0*/ 	.word	0x00000000


	//----- nvinfo : EIATTR_FRAME_SIZE
	.align		4
.L_29:
        /*00b4*/ 	.byte	0x04, 0x11
        /*00b6*/ 	.short	(.L_31 - .L_30)
	.align		4
.L_30:
        /*00b8*/ 	.word	index@(_Z13calculateCPmlPfS_i)
        /*00bc*/ 	.word	0x00000000


	//----- nvinfo : EIATTR_MIN_STACK_SIZE
	.align		4
.L_31:
        /*00c0*/ 	.byte	0x04, 0x12
        /*00c2*/ 	.short	(.L_33 - .L_32)
	.align		4
.L_32:
        /*00c4*/ 	.word	index@(_Z13calculateCPmlPfS_i)
        /*00c8*/ 	.word	0x00000000


	//----- nvinfo : EIATTR_MIN_STACK_SIZE
	.align		4
.L_33:
        /*00cc*/ 	.byte	0x04, 0x12
        /*00ce*/ 	.short	(.L_35 - .L_34)
	.align		4
.L_34:
        /*00d0*/ 	.word	index@(_Z16calculateNMatrixPfS_S_i)
        /*00d4*/ 	.word	0x00000000


	//----- nvinfo : EIATTR_MIN_STACK_SIZE
	.align		4
.L_35:
        /*00d8*/ 	.byte	0x04, 0x12
        /*00da*/ 	.short	(.L_37 - .L_36)
	.align		4
.L_36:
        /*00dc*/ 	.word	index@(_Z17calculateSUM_LinePfS_i)
        /*00e0*/ 	.word	0x00000000


	//----- nvinfo : EIATTR_MIN_STACK_SIZE
	.align		4
.L_37:
        /*00e4*/ 	.byte	0x04, 0x12
        /*00e6*/ 	.short	(.L_39 - .L_38)
	.align		4
.L_38:
        /*00e8*/ 	.word	index@(_Z16calculateSUM_RowPfS_i)
        /*00ec*/ 	.word	0x00000000


	//----- nvinfo : EIATTR_MIN_STACK_SIZE
	.align		4
.L_39:
        /*00f0*/ 	.byte	0x04, 0x12
        /*00f2*/ 	.short	(.L_41 - .L_40)
	.align		4
.L_40:
        /*00f4*/ 	.word	index@(_Z24pairwiseComparsionKernelPfS_mm)
        /*00f8*/ 	.word	0x00000000


	//----- nvinfo : EIATTR_MIN_STACK_SIZE
	.align		4
.L_41:
        /*00fc*/ 	.byte	0x04, 0x12
        /*00fe*/ 	.short	(.L_43 - .L_42)
	.align		4
.L_42:
        /*0100*/ 	.word	index@(_Z17normalize19KernelPfS_mm)
        /*0104*/ 	.word	0x00000000
.L_43:


//--------------------- .nv.compat                --------------------------
	.section	.nv.compat,"",@"SHT_CUDA_COMPAT_INFO"
	.align	4
        /*0000*/ 	.byte	0x02, 0x09, 0x00, 0x00, 0x02, 0x02, 0x01, 0x00, 0x02, 0x05, 0x05, 0x00, 0x03, 0x07, 0x01, 0x01
        /*0010*/ 	.byte	0x02, 0x03, 0x00, 0x00, 0x02, 0x06, 0x01, 0x00, 0x04, 0x0b, 0x08, 0x00, 0x01, 0x00, 0x00, 0x00
        /*0020*/ 	.byte	0x00, 0x00, 0x00, 0x00


//--------------------- .nv.info._Z13calculateCPmlPfS_i --------------------------
	.section	.nv.info._Z13calculateCPmlPfS_i,"",@"SHT_CUDA_INFO"
	.sectionflags	@""
	.align	4


	//----- nvinfo : EIATTR_CUDA_API_VERSION
	.align		4
        /*0000*/ 	.byte	0x04, 0x37
        /*0002*/ 	.short	(.L_45 - .L_44)
.L_44:
        /*0004*/ 	.word	0x00000082


	//----- nvinfo : EIATTR_KPARAM_INFO
	.align		4
.L_45:
        /*0008*/ 	.byte	0x04, 0x17
        /*000a*/ 	.short	(.L_47 - .L_46)
.L_46:
        /*000c*/ 	.word	0x00000000
        /*0010*/ 	.short	0x0002
        /*0012*/ 	.short	0x0010
        /*0014*/ 	.byte	0x00, 0xf0, 0x11, 0x00


	//----- nvinfo : EIATTR_KPARAM_INFO
	.align		4
.L_47:
        /*0018*/ 	.byte	0x04, 0x17
        /*001a*/ 	.short	(.L_49 - .L_48)
.L_48:
        /*001c*/ 	.word	0x00000000
        /*0020*/ 	.short	0x0001
        /*0022*/ 	.short	0x0008
        /*0024*/ 	.byte	0x00, 0xf5, 0x21, 0x00


	//----- nvinfo : EIATTR_KPARAM_INFO
	.align		4
.L_49:
        /*0028*/ 	.byte	0x04, 0x17
        /*002a*/ 	.short	(.L_51 - .L_50)
.L_50:
        /*002c*/ 	.word	0x00000000
        /*0030*/ 	.short	0x0000
        /*0032*/ 	.short	0x0000
        /*0034*/ 	.byte	0x00, 0xf5, 0x21, 0x00


	//----- nvinfo : EIATTR_SPARSE_MMA_MASK
	.align		4
.L_51:
        /*0038*/ 	.byte	0x03, 0x50
        /*003a*/ 	.short	0x0000


	//----- nvinfo : EIATTR_MAXREG_COUNT
	.align		4
        /*003c*/ 	.byte	0x03, 0x1b
        /*003e*/ 	.short	0x00ff


	//----- nvinfo : EIATTR_MERCURY_ISA_VERSION
	.align		4
        /*0040*/ 	.byte	0x03, 0x5f
        /*0042*/ 	.short	0x0101


	//----- nvinfo : EIATTR_VRC_CTA_INIT_COUNT
	.align		4
        /*0044*/ 	.byte	0x02, 0x4a
	.zero		1
	.zero		1


	//----- nvinfo : EIATTR_EXIT_INSTR_OFFSETS
	.align		4
        /*0048*/ 	.byte	0x04, 0x1c
        /*004a*/ 	.short	(.L_53 - .L_52)


	//   ....[0]....
.L_52:
        /*004c*/ 	.word	0x00000070


	//   ....[1]....
        /*0050*/ 	.word	0x00000870


	//----- nvinfo : EIATTR_CRS_STACK_SIZE
	.align		4
.L_53:
        /*0054*/ 	.byte	0x04, 0x1e
        /*0056*/ 	.short	(.L_55 - .L_54)
.L_54:
        /*0058*/ 	.word	0x00000000


	//----- nvinfo : EIATTR_CBANK_PARAM_SIZE
	.align		4
.L_55:
        /*005c*/ 	.byte	0x03, 0x19
        /*005e*/ 	.short	0x0014


	//----- nvinfo : EIATTR_PARAM_CBANK
	.align		4
        /*0060*/ 	.byte	0x04, 0x0a
        /*0062*/ 	.short	(.L_57 - .L_56)
	.align		4
.L_56:
        /*0064*/ 	.word	index@(.nv.constant0._Z13calculateCPmlPfS_i)
        /*0068*/ 	.short	0x0380
        /*006a*/ 	.short	0x0014


	//----- nvinfo : EIATTR_SW_WAR
	.align		4
.L_57:
        /*006c*/ 	.byte	0x04, 0x36
        /*006e*/ 	.short	(.L_59 - .L_58)
.L_58:
        /*0070*/ 	.word	0x00000008
.L_59:


//--------------------- .nv.info._Z16calculateNMatrixPfS_S_i --------------------------
	.section	.nv.info._Z16calculateNMatrixPfS_S_i,"",@"SHT_CUDA_INFO"
	.sectionflags	@""
	.align	4


	//----- nvinfo : EIATTR_CUDA_API_VERSION
	.align		4
        /*0000*/ 	.byte	0x04, 0x37
        /*0002*/ 	.short	(.L_61 - .L_60)
.L_60:
        /*0004*/ 	.word	0x00000082


	//----- nvinfo : EIATTR_KPARAM_INFO
	.align		4
.L_61:
        /*0008*/ 	.byte	0x04, 0x17
        /*000a*/ 	.short	(.L_63 - .L_62)
.L_62:
        /*000c*/ 	.word	0x00000000
        /*0010*/ 	.short	0x0003
        /*0012*/ 	.short	0x0018
        /*0014*/ 	.byte	0x00, 0xf0, 0x11, 0x00


	//----- nvinfo : EIATTR_KPARAM_INFO
	.align		4
.L_63:
        /*0018*/ 	.byte	0x04, 0x17
        /*001a*/ 	.short	(.L_65 - .L_64)
.L_64:
        /*001c*/ 	.word	0x00000000
        /*0020*/ 	.short	0x0002
        /*0022*/ 	.short	0x0010
        /*0024*/ 	.byte	0x00, 0xf5, 0x21, 0x00


	//----- nvinfo : EIATTR_KPARAM_INFO
	.align		4
.L_65:
        /*0028*/ 	.byte	0x04, 0x17
        /*002a*/ 	.short	(.L_67 - .L_66)
.L_66:
        /*002c*/ 	.word	0x00000000
        /*0030*/ 	.short	0x0001
        /*0032*/ 	.short	0x0008
        /*0034*/ 	.byte	0x00, 0xf5, 0x21, 0x00


	//----- nvinfo : EIATTR_KPARAM_INFO
	.align		4
.L_67:
        /*0038*/ 	.byte	0x04, 0x17
        /*003a*/ 	.short	(.L_69 - .L_68)
.L_68:
        /*003c*/ 	.word	0x00000000
        /*0040*/ 	.short	0x0000
        /*0042*/ 	.short	0x0000
        /*0044*/ 	.byte	0x00, 0xf5, 0x21, 0x00


	//----- nvinfo : EIATTR_SPARSE_MMA_MASK
	.align		4
.L_69:
        /*0048*/ 	.byte	0x03, 0x50
        /*004a*/ 	.short	0x0000


	//----- nvinfo : EIATTR_MAXREG_COUNT
	.align		4
        /*004c*/ 	.byte	0x03, 0x1b
        /*004e*/ 	.short	0x00ff


	//----- nvinfo : EIATTR_MERCURY_ISA_VERSION
	.align		4
        /*0050*/ 	.byte	0x03, 0x5f
        /*0052*/ 	.short	0x0101


	//----- nvinfo : EIATTR_VRC_CTA_INIT_COUNT
	.align		4
        /*0054*/ 	.byte	0x02, 0x4a
	.zero		1
	.zero		1


	//----- nvinfo : EIATTR_EXIT_INSTR_OFFSETS
	.align		4
        /*0058*/ 	.byte	0x04, 0x1c
        /*005a*/ 	.short	(.L_71 - .L_70)


	//   ....[0]....
.L_70:
        /*005c*/ 	.word	0x000000c0


	//   ....[1]....
        /*0060*/ 	.word	0x00000160


	//   ....[2]....
        /*0064*/ 	.word	0x000002b0


	//----- nvinfo : EIATTR_CRS_STACK_SIZE
	.align		4
.L_71:
        /*0068*/ 	.byte	0x04, 0x1e
        /*006a*/ 	.short	(.L_73 - .L_72)
.L_72:
        /*006c*/ 	.word	0x00000000


	//----- nvinfo : EIATTR_CBANK_PARAM_SIZE
	.align		4
.L_73:
        /*0070*/ 	.byte	0x03, 0x19
        /*0072*/ 	.short	0x001c


	//----- nvinfo : EIATTR_PARAM_CBANK
	.align		4
        /*0074*/ 	.byte	0x04, 0x0a
        /*0076*/ 	.short	(.L_75 - .L_74)
	.align		4
.L_74:
        /*0078*/ 	.word	index@(.nv.constant0._Z16calculateNMatrixPfS_S_i)
        /*007c*/ 	.short	0x0380
        /*007e*/ 	.short	0x001c


	//----- nvinfo : EIATTR_SW_WAR
	.align		4
.L_75:
        /*0080*/ 	.byte	0x04, 0x36
        /*0082*/ 	.short	(.L_77 - .L_76)
.L_76:
        /*0084*/ 	.word	0x00000008
.L_77:


//--------------------- .nv.info._Z17calculateSUM_LinePfS_i --------------------------
	.section	.nv.info._Z17calculateSUM_LinePfS_i,"",@"SHT_CUDA_INFO"
	.sectionflags	@""
	.align	4


	//----- nvinfo : EIATTR_CUDA_API_VERSION
	.align		4
        /*0000*/ 	.byte	0x04, 0x37
        /*0002*/ 	.short	(.L_79 - .L_78)
.L_78:
        /*0004*/ 	.word	0x00000082


	//----- nvinfo : EIATTR_KPARAM_INFO
	.align		4
.L_79:
        /*0008*/ 	.byte	0x04, 0x17
        /*000a*/ 	.short	(.L_81 - .L_80)
.L_80:
        /*000c*/ 	.word	0x00000000
        /*0010*/ 	.short	0x0002
        /*0012*/ 	.short	0x0010
        /*0014*/ 	.byte	0x00, 0xf0, 0x11, 0x00


	//----- nvinfo : EIATTR_KPARAM_INFO
	.align		4
.L_81:
        /*0018*/ 	.byte	0x04, 0x17
        /*001a*/ 	.short	(.L_83 - .L_82)
.L_82:
        /*001c*/ 	.word	0x00000000
        /*0020*/ 	.short	0x0001
        /*0022*/ 	.short	0x0008
        /*0024*/ 	.byte	0x00, 0xf5, 0x21, 0x00


	//----- nvinfo : EIATTR_KPARAM_INFO
	.align		4
.L_83:
        /*0028*/ 	.byte	0x04, 0x17
        /*002a*/ 	.short	(.L_85 - .L_84)
.L_84:
        /*002c*/ 	.word	0x00000000
        /*0030*/ 	.short	0x0000
        /*0032*/ 	.short	0x0000
        /*0034*/ 	.byte	0x00, 0xf5, 0x21, 0x00


	//----- nvinfo : EIATTR_SPARSE_MMA_MASK
	.align		4
.L_85:
        /*0038*/ 	.byte	0x03, 0x50
        /*003a*/ 	.short	0x0000


	//----- nvinfo : EIATTR_MAXREG_COUNT
	.align		4
        /*003c*/ 	.byte	0x03, 0x1b
        /*003e*/ 	.short	0x00ff


	//----- nvinfo : EIATTR_MERCURY_ISA_VERSION
	.align		4
        /*0040*/ 	.byte	0x03, 0x5f
        /*0042*/ 	.short	0x0101


	//----- nvinfo : EIATTR_VRC_CTA_INIT_COUNT
	.align		4
        /*0044*/ 	.byte	0x02, 0x4a
	.zero		1
	.zero		1


	//----- nvinfo : EIATTR_EXIT_INSTR_OFFSETS
	.align		4
        /*0048*/ 	.byte	0x04, 0x1c
        /*004a*/ 	.short	(.L_87 - .L_86)


	//   ....[0]....
.L_86:
        /*004c*/ 	.word	0x00000070


	//   ....[1]....
        /*0050*/ 	.word	0x000008e0


	//----- nvinfo : EIATTR_CBANK_PARAM_SIZE
	.align		4
.L_87:
        /*0054*/ 	.byte	0x03, 0x19
        /*0056*/ 	.short	0x0014


	//----- nvinfo : EIATTR_PARAM_CBANK
	.align		4
        /*0058*/ 	.byte	0x04, 0x0a
        /*005a*/ 	.short	(.L_89 - .L_88)
	.align		4
.L_88:
        /*005c*/ 	.word	index@(.nv.constant0._Z17calculateSUM_LinePfS_i)
        /*0060*/ 	.short	0x0380
        /*0062*/ 	.short	0x0014


	//----- nvinfo : EIATTR_SW_WAR
	.align		4
.L_89:
        /*0064*/ 	.byte	0x04, 0x36
        /*0066*/ 	.short	(.L_91 - .L_90)
.L_90:
        /*0068*/ 	.word	0x00000008
.L_91:


//--------------------- .nv.info._Z16calculateSUM_RowPfS_i --------------------------
	.section	.nv.info._Z16calculateSUM_RowPfS_i,"",@"SHT_CUDA_INFO"
	.sectionflags	@""
	.align	4


	//----- nvinfo : EIATTR_CUDA_API_VERSION
	.align		4
        /*0000*/ 	.byte	0x04, 0x37
        /*0002*/ 	.short	(.L_93 - .L_92)
.L_92:
        /*0004*/ 	.word	0x00000082


	//----- nvinfo : EIATTR_KPARAM_INFO
	.align		4
.L_93:
        /*0008*/ 	.byte	0x04, 0x17
        /*000a*/ 	.short	(.L_95 - .L_94)
.L_94:
        /*000c*/ 	.word	0x00000000
        /*0010*/ 	.short	0x0002
        /*0012*/ 	.short	0x0010
        /*0014*/ 	.byte	0x00, 0xf0, 0x11, 0x00


	//----- nvinfo : EIATTR_KPARAM_INFO
	.align		4
.L_95:
        /*0018*/ 	.byte	0x04, 0x17
        /*001a*/ 	.short	(.L_97 - .L_96)
.L_96:
        /*001c*/ 	.word	0x00000000
        /*0020*/ 	.short	0x0001
        /*0022*/ 	.short	0x0008
        /*0024*/ 	.byte	0x00, 0xf5, 0x21, 0x00


	//----- nvinfo : EIATTR_KPARAM_INFO
	.align		4
.L_97:
        /*0028*/ 	.byte	0x04, 0x17
        /*002a*/ 	.short	(.L_99 - .L_98)
.L_98:
        /*002c*/ 	.word	0x00000000
        /*0030*/ 	.short	0x0000
        /*0032*/ 	.short	0x0000
        /*0034*/ 	.byte	0x00, 0xf5, 0x21, 0x00


	//----- nvinfo : EIATTR_SPARSE_MMA_MASK
	.align		4
.L_99:
        /*0038*/ 	.byte	0x03, 0x50
        /*003a*/ 	.short	0x0000


	//----- nvinfo : EIATTR_MAXREG_COUNT
	.align		4
        /*003c*/ 	.byte	0x03, 0x1b
        /*003e*/ 	.short	0x00ff


	//----- nvinfo : EIATTR_MERCURY_ISA_VERSION
	.align		4
        /*0040*/ 	.byte	0x03, 0x5f
        /*0042*/ 	.short	0x0101


	//----- nvinfo : EIATTR_VRC_CTA_INIT_COUNT
	.align		4
        /*0044*/ 	.byte	0x02, 0x4a
	.zero		1
	.zero		1


	//----- nvinfo : EIATTR_EXIT_INSTR_OFFSETS
	.align		4
        /*0048*/ 	.byte	0x04, 0x1c
        /*004a*/ 	.short	(.L_101 - .L_100)


	//   ....[0]....
.L_100:
        /*004c*/ 	.word	0x00000070


	//   ....[1]....
        /*0050*/ 	.word	0x00000790


	//----- nvinfo : EIATTR_CBANK_PARAM_SIZE
	.align		4
.L_101:
        /*0054*/ 	.byte	0x03, 0x19
        /*0056*/ 	.short	0x0014


	//----- nvinfo : EIATTR_PARAM_CBANK
	.align		4
        /*0058*/ 	.byte	0x04, 0x0a
        /*005a*/ 	.short	(.L_103 - .L_102)
	.align		4
.L_102:
        /*005c*/ 	.word	index@(.nv.constant0._Z16calculateSUM_RowPfS_i)
        /*0060*/ 	.short	0x0380
        /*0062*/ 	.short	0x0014


	//----- nvinfo : EIATTR_SW_WAR
	.align		4
.L_103:
        /*0064*/ 	.byte	0x04, 0x36
        /*0066*/ 	.short	(.L_105 - .L_104)
.L_104:
        /*0068*/ 	.word	0x00000008
.L_105:


//--------------------- .nv.info._Z24pairwiseComparsionKernelPfS_mm --------------------------
	.section	.nv.info._Z24pairwiseComparsionKernelPfS_mm,"",@"SHT_CUDA_INFO"
	.sectionflags	@""
	.align	4


	//----- nvinfo : EIATTR_CUDA_API_VERSION
	.align		4
        /*0000*/ 	.byte	0x04, 0x37
        /*0002*/ 	.short	(.L_107 - .L_106)
.L_106:
        /*0004*/ 	.word	0x00000082


	//----- nvinfo : EIATTR_KPARAM_INFO
	.align		4
.L_107:
        /*0008*/ 	.byte	0x04, 0x17
        /*000a*/ 	.short	(.L_109 - .L_108)
.L_108:
        /*000c*/ 	.word	0x00000000
        /*0010*/ 	.short	0x0003
        /*0012*/ 	.short	0x0018
        /*0014*/ 	.byte	0x00, 0xf0, 0x21, 0x00


	//----- nvinfo : EIATTR_KPARAM_INFO
	.align		4
.L_109:
        /*0018*/ 	.byte	0x04, 0x17
        /*001a*/ 	.short	(.L_111 - .L_110)
.L_110:
        /*001c*/ 	.word	0x00000000
        /*0020*/ 	.short	0x0002
        /*0022*/ 	.short	0x0010
        /*0024*/ 	.byte	0x00, 0xf0, 0x21, 0x00


	//----- nvinfo : EIATTR_KPARAM_INFO
	.align		4
.L_111:
        /*0028*/ 	.byte	0x04, 0x17
        /*002a*/ 	.short	(.L_113 - .L_112)
.L_112:
        /*002c*/ 	.word	0x00000000
        /*0030*/ 	.short	0x0001
        /*0032*/ 	.short	0x0008
        /*0034*/ 	.byte	0x00, 0xf5, 0x21, 0x00


	//----- nvinfo : EIATTR_KPARAM_INFO
	.align		4
.L_113:
        /*0038*/ 	.byte	0x04, 0x17
        /*003a*/ 	.short	(.L_115 - .L_114)
.L_114:
        /*003c*/ 	.word	0x00000000
        /*0040*/ 	.short	0x0000
        /*0042*/ 	.short	0x0000
        /*0044*/ 	.byte	0x00, 0xf5, 0x21, 0x00


	//----- nvinfo : EIATTR_SPARSE_MMA_MASK
	.align		4
.L_115:
        /*0048*/ 	.byte	0x03, 0x50
        /*004a*/ 	.short	0x0000


	//----- nvinfo : EIATTR_MAXREG_COUNT
	.align		4
        /*004c*/ 	.byte	0x03, 0x1b
        /*004e*/ 	.short	0x00ff


	//----- nvinfo : EIATTR_MERCURY_ISA_VERSION
	.align		4
        /*0050*/ 	.byte	0x03, 0x5f
        /*0052*/ 	.short	0x0101


	//----- nvinfo : EIATTR_VRC_CTA_INIT_COUNT
	.align		4
        /*0054*/ 	.byte	0x02, 0x4a
	.zero		1
	.zero		1


	//----- nvinfo : EIATTR_EXIT_INSTR_OFFSETS
	.align		4
        /*0058*/ 	.byte	0x04, 0x1c
        /*005a*/ 	.short	(.L_117 - .L_116)


	//   ....[0]....
.L_116:
        /*005c*/ 	.word	0x00000150


	//   ....[1]....
        /*0060*/ 	.word	0x000003f0


	//   ....[2]....
        /*0064*/ 	.word	0x00000410


	//   ....[3]....
        /*0068*/ 	.word	0x00000440


	//----- nvinfo : EIATTR_CRS_STACK_SIZE
	.align		4
.L_117:
        /*006c*/ 	.byte	0x04, 0x1e
        /*006e*/ 	.short	(.L_119 - .L_118)
.L_118:
        /*0070*/ 	.word	0x00000000


	//----- nvinfo : EIATTR_CBANK_PARAM_SIZE
	.align		4
.L_119:
        /*0074*/ 	.byte	0x03, 0x19
        /*0076*/ 	.short	0x0020


	//----- nvinfo : EIATTR_PARAM_CBANK
	.align		4
        /*0078*/ 	.byte	0x04, 0x0a
        /*007a*/ 	.short	(.L_121 - .L_120)
	.align		4
.L_120:
        /*007c*/ 	.word	index@(.nv.constant0._Z24pairwiseComparsionKernelPfS_mm)
        /*0080*/ 	.short	0x0380
        /*0082*/ 	.short	0x0020


	//----- nvinfo : EIATTR_SW_WAR
	.align		4
.L_121:
        /*0084*/ 	.byte	0x04, 0x36
        /*0086*/ 	.short	(.L_123 - .L_122)
.L_122:
        /*0088*/ 	.word	0x00000008
.L_123:


//--------------------- .nv.info._Z17normalize19KernelPfS_mm --------------------------
	.section	.nv.info._Z17normalize19KernelPfS_mm,"",@"SHT_CUDA_INFO"
	.sectionflags	@""
	.align	4


	//----- nvinfo : EIATTR_CUDA_API_VERSION
	.align		4
        /*0000*/ 	.byte	0x04, 0x37
        /*0002*/ 	.short	(.L_125 - .L_124)
.L_124:
        /*0004*/ 	.word	0x00000082


	//----- nvinfo : EIATTR_KPARAM_INFO
	.align		4
.L_125:
        /*0008*/ 	.byte	0x04, 0x17
        /*000a*/ 	.short	(.L_127 - .L_126)
.L_126:
        /*000c*/ 	.word	0x00000000
        /*0010*/ 	.short	0x0003
        /*0012*/ 	.short	0x0018
        /*0014*/ 	.byte	0x00, 0xf0, 0x21, 0x00


	//----- nvinfo : EIATTR_KPARAM_INFO
	.align		4
.L_127:
        /*0018*/ 	.byte	0x04, 0x17
        /*001a*/ 	.short	(.L_129 - .L_128)
.L_128:
        /*001c*/ 	.word	0x00000000
        /*0020*/ 	.short	0x0002
        /*0022*/ 	.short	0x0010
        /*0024*/ 	.byte	0x00, 0xf0, 0x21, 0x00


	//----- nvinfo : EIATTR_KPARAM_INFO
	.align		4
.L_129:
        /*0028*/ 	.byte	0x04, 0x17
        /*002a*/ 	.short	(.L_131 - .L_130)
.L_130:
        /*002c*/ 	.word	0x00000000
        /*0030*/ 	.short	0x0001
        /*0032*/ 	.short	0x0008
        /*0034*/ 	.byte	0x00, 0xf5, 0x21, 0x00


	//----- nvinfo : EIATTR_KPARAM_INFO
	.align		4
.L_131:
        /*0038*/ 	.byte	0x04, 0x17
        /*003a*/ 	.short	(.L_133 - .L_132)
.L_132:
        /*003c*/ 	.word	0x00000000
        /*0040*/ 	.short	0x0000
        /*0042*/ 	.short	0x0000
        /*0044*/ 	.byte	0x00, 0xf5, 0x21, 0x00


	//----- nvinfo : EIATTR_SPARSE_MMA_MASK
	.align		4
.L_133:
        /*0048*/ 	.byte	0x03, 0x50
        /*004a*/ 	.short	0x0000


	//----- nvinfo : EIATTR_MAXREG_COUNT
	.align		4
        /*004c*/ 	.byte	0x03, 0x1b
        /*004e*/ 	.short	0x00ff


	//----- nvinfo : EIATTR_MERCURY_ISA_VERSION
	.align		4
        /*0050*/ 	.byte	0x03, 0x5f
        /*0052*/ 	.short	0x0101


	//----- nvinfo : EIATTR_VRC_CTA_INIT_COUNT
	.align		4
        /*0054*/ 	.byte	0x02, 0x4a
	.zero		1
	.zero		1


	//----- nvinfo : EIATTR_EXIT_INSTR_OFFSETS
	.align		4
        /*0058*/ 	.byte	0x04, 0x1c
        /*005a*/ 	.short	(.L_135 - .L_134)


	//   ....[0]....
.L_134:
        /*005c*/ 	.word	0x000000f0


	//   ....[1]....
        /*0060*/ 	.word	0x000002d0


	//----- nvinfo : EIATTR_CRS_STACK_SIZE
	.align		4
.L_135:
        /*0064*/ 	.byte	0x04, 0x1e
        /*0066*/ 	.short	(.L_137 - .L_136)
.L_136:
        /*0068*/ 	.word	0x00000000


	//----- nvinfo : EIATTR_CBANK_PARAM_SIZE
	.align		4
.L_137:
        /*006c*/ 	.byte	0x03, 0x19
        /*006e*/ 	.short	0x0020


	//----- nvinfo : EIATTR_PARAM_CBANK
	.align		4
        /*0070*/ 	.byte	0x04, 0x0a
        /*0072*/ 	.short	(.L_139 - .L_138)
	.align		4
.L_138:
        /*0074*/ 	.word	index@(.nv.constant0._Z17normalize19KernelPfS_mm)
        /*0078*/ 	.short	0x0380
        /*007a*/ 	.short	0x0020


	//----- nvinfo : EIATTR_SW_WAR
	.align		4
.L_139:
        /*007c*/ 	.byte	0x04, 0x36
        /*007e*/ 	.short	(.L_141 - .L_140)
.L_140:
        /*0080*/ 	.word	0x00000008
.L_141:


//--------------------- .nv.callgraph             --------------------------
	.section	.nv.callgraph,"",@"SHT_CUDA_CALLGRAPH"
	.align	4
	.sectionentsize	8
	.align		4
        /*0000*/ 	.word	0x00000000
	.align		4
        /*0004*/ 	.word	0xffffffff
	.align		4
        /*0008*/ 	.word	0x00000000
	.align		4
        /*000c*/ 	.word	0xfffffffe
	.align		4
        /*0010*/ 	.word	0x00000000
	.align		4
        /*0014*/ 	.word	0xfffffffd
	.align		4
        /*0018*/ 	.word	0x00000000
	.align		4
        /*001c*/ 	.word	0xfffffffc


//--------------------- .text._Z13calculateCPmlPfS_i --------------------------
	.section	.text._Z13calculateCPmlPfS_i,"ax",@progbits
	.align	128
.text._Z13calculateCPmlPfS_i:
        .type           _Z13calculateCPmlPfS_i,@function
        .size           _Z13calculateCPmlPfS_i,(.L_x_79 - _Z13calculateCPmlPfS_i)
        .other          _Z13calculateCPmlPfS_i,@"STO_CUDA_ENTRY STV_DEFAULT"
_Z13calculateCPmlPfS_i:
[----:B------:R-:W-:Y:S01]  /*0000*/  LDC R1, c[0x0][0x37c] ;  /* 0x0000df00ff017b82 */ /* 0x000fe20000000800 */
[----:B------:R-:W0:Y:S07]  /*0010*/  S2R R3, SR_TID.X ;  /* 0x0000000000037919 */ /* 0x000e2e0000002100 */
[----:B------:R-:W0:Y:S01]  /*0020*/  S2UR UR4, SR_CTAID.X ;  /* 0x00000000000479c3 */ /* 0x000e220000002500 */
[----:B------:R-:W1:Y:S07]  /*0030*/  LDCU UR12, c[0x0][0x390] ;  /* 0x00007200ff0c77ac */ /* 0x000e6e0008000800 */
[----:B------:R-:W0:Y:S02]  /*0040*/  LDC R2, c[0x0][0x360] ;  /* 0x0000d800ff027b82 */ /* 0x000e240000000800 */
[----:B0-----:R-:W-:-:S05]  /*0050*/  IMAD R2, R2, UR4, R3 ;  /* 0x0000000402027c24 */ /* 0x001fca000f8e0203 */
[----:B-1----:R-:W-:-:S13]  /*0060*/  ISETP.GE.AND P0, PT, R2, UR12, PT ;  /* 0x0000000c02007c0c */ /* 0x002fda000bf06270 */
[----:B------:R-:W-:Y:S05]  /*0070*/  @P0 EXIT ;  /* 0x000000000000094d */ /* 0x000fea0003800000 */
[----:B------:R-:W-:Y:S01]  /*0080*/  UISETP.GE.AND UP0, UPT, UR12, 0x1, UPT ;  /* 0x000000010c00788c */ /* 0x000fe2000bf06270 */
[----:B------:R-:W-:Y:S01]  /*0090*/  HFMA2 R3, -RZ, RZ, 0, 0 ;  /* 0x00000000ff037431 */ /* 0x000fe200000001ff */
[----:B------:R-:W0:Y:S07]  /*00a0*/  LDCU.64 UR10, c[0x0][0x358] ;  /* 0x00006b00ff0a77ac */ /* 0x000e2e0008000a00 */
[----:B------:R-:W-:Y:S05]  /*00b0*/  BRA.U !UP0, `(.L_x_0) ;  /* 0x0000000508a87547 */ /* 0x000fea000b800000 */
[----:B------:R-:W-:Y:S02]  /*00c0*/  UISETP.GE.U32.AND UP1, UPT, UR12, 0x10, UPT ;  /* 0x000000100c00788c */ /* 0x000fe4000bf26070 */
[----:B------:R-:W-:Y:S01]  /*00d0*/  IMAD R0, R2, UR12, RZ ;  /* 0x0000000c02007c24 */ /* 0x000fe2000f8e02ff */
[----:B------:R-:W-:Y:S01]  /*00e0*/  ULOP3.LUT UR8, UR12, 0xf, URZ, 0xc0, !UPT ;  /* 0x0000000f0c087892 */ /* 0x000fe2000f8ec0ff */
[----:B------:R-:W-:Y:S01]  /*00f0*/  IMAD.MOV.U32 R3, RZ, RZ, RZ ;  /* 0x000000ffff037224 */ /* 0x000fe200078e00ff */
[----:B------:R-:W-:Y:S02]  /*0100*/  UMOV UR4, URZ ;  /* 0x000000ff00047c82 */ /* 0x000fe40008000000 */
[----:B------:R-:W-:Y:S02]  /*0110*/  UISETP.NE.AND UP0, UPT, UR8, URZ, UPT ;  /* 0x000000ff0800728c */ /* 0x000fe4000bf05270 */
[----:B------:R-:W-:Y:S09]  /*0120*/  BRA.U !UP1, `(.L_x_1) ;  /* 0x0000000109b87547 */ /* 0x000ff2000b800000 */
[----:B------:R-:W1:Y:S01]  /*0130*/  LDCU.64 UR6, c[0x0][0x380] ;  /* 0x00007000ff0677ac */ /* 0x000e620008000a00 */
[----:B------:R-:W-:Y:S01]  /*0140*/  MOV R3, RZ ;  /* 0x000000ff00037202 */ /* 0x000fe20000000f00 */
[----:B------:R-:W-:Y:S01]  /*0150*/  IMAD.MOV.U32 R6, RZ, RZ, R0 ;  /* 0x000000ffff067224 */ /* 0x000fe200078e0000 */
[----:B------:R-:W-:-:S04]  /*0160*/  ULOP3.LUT UR4, UR12, 0x7ffffff0, URZ, 0xc0, !UPT ;  /* 0x7ffffff00c047892 */ /* 0x000fc8000f8ec0ff */
[----:B------:R-:W-:Y:S02]  /*0170*/  UIADD3 UR9, UPT, UPT, -UR4, URZ, URZ ;  /* 0x000000ff04097290 */ /* 0x000fe4000fffe1ff */
[----:B-1----:R-:W-:-:S04]  /*0180*/  UIADD3 UR5, UP1, UPT, UR6, 0x20, URZ ;  /* 0x0000002006057890 */ /* 0x002fc8000ff3e0ff */
[----:B------:R-:W-:-:S12]  /*0190*/  UIADD3.X UR6, UPT, UPT, URZ, UR7, URZ, UP1, !UPT ;  /* 0x00000007ff067290 */ /* 0x000fd80008ffe4ff */
.L_x_2:
[----:B------:R-:W-:Y:S01]  /*01a0*/  MOV R4, UR5 ;  /* 0x0000000500047c02 */ /* 0x000fe20008000f00 */
[----:B------:R-:W-:-:S04]  /*01b0*/  IMAD.U32 R5, RZ, RZ, UR6 ;  /* 0x00000006ff057e24 */ /* 0x000fc8000f8e00ff */
[----:B------:R-:W-:-:S05]  /*01c0*/  IMAD.WIDE R4, R6, 0x4, R4 ;  /* 0x0000000406047825 */ /* 0x000fca00078e0204 */
[----:B0-----:R-:W2:Y:S04]  /*01d0*/  LDG.E R16, desc[UR10][R4.64+-0x20] ;  /* 0xffffe00a04107981 */ /* 0x001ea8000c1e1900 */
[----:B------:R-:W3:Y:S04]  /*01e0*/  LDG.E R15, desc[UR10][R4.64+-0x1c] ;  /* 0xffffe40a040f7981 */ /* 0x000ee8000c1e1900 */
[----:B------:R-:W4:Y:S04]  /*01f0*/  LDG.E R18, desc[UR10][R4.64+-0x18] ;  /* 0xffffe80a04127981 */ /* 0x000f28000c1e1900 */
[----:B------:R-:W5:Y:S04]  /*0200*/  LDG.E R20, desc[UR10][R4.64+-0x14] ;  /* 0xffffec0a04147981 */ /* 0x000f68000c1e1900 */
        /* <DEDUP_REMOVED lines=11> */
[----:B------:R-:W5:Y:S01]  /*02c0*/  LDG.E R14, desc[UR10][R4.64+0x1c] ;  /* 0x00001c0a040e7981 */ /* 0x000f62000c1e1900 */
[----:B------:R-:W-:Y:S01]  /*02d0*/  UIADD3 UR9, UPT, UPT, UR9, 0x10, URZ ;  /* 0x0000001009097890 */ /* 0x000fe2000fffe0ff */
[----:B------:R-:W-:-:S03]  /*02e0*/  IADD3 R6, PT, PT, R6, 0x10, RZ ;  /* 0x0000001006067810 */ /* 0x000fc60007ffe0ff */
[----:B------:R-:W-:Y:S01]  /*02f0*/  UISETP.NE.AND UP1, UPT, UR9, URZ, UPT ;  /* 0x000000ff0900728c */ /* 0x000fe2000bf25270 */
[----:B--2---:R-:W-:-:S04]  /*0300*/  FADD R16, R16, R3 ;  /* 0x0000000310107221 */ /* 0x004fc80000000000 */
[----:B---3--:R-:W-:-:S04]  /*0310*/  FADD R15, R16, R15 ;  /* 0x0000000f100f7221 */ /* 0x008fc80000000000 */
[----:B----4-:R-:W-:-:S04]  /*0320*/  FADD R15, R15, R18 ;  /* 0x000000120f0f7221 */ /* 0x010fc80000000000 */
[----:B-----5:R-:W-:-:S04]  /*0330*/  FADD R15, R15, R20 ;  /* 0x000000140f0f7221 */ /* 0x020fc80000000000 */
[----:B------:R-:W-:-:S04]  /*0340*/  FADD R15, R15, R22 ;  /* 0x000000160f0f7221 */ /* 0x000fc80000000000 */
        /* <DEDUP_REMOVED lines=10> */
[----:B------:R-:W-:Y:S01]  /*03f0*/  FADD R3, R7, R14 ;  /* 0x0000000e07037221 */ /* 0x000fe20000000000 */
[----:B------:R-:W-:Y:S06]  /*0400*/  BRA.U UP1, `(.L_x_2) ;  /* 0xfffffffd01647547 */ /* 0x000fec000b83ffff */
.L_x_1:
[----:B------:R-:W-:Y:S05]  /*0410*/  BRA.U !UP0, `(.L_x_0) ;  /* 0x0000000108d07547 */ /* 0x000fea000b800000 */
[----:B------:R-:W-:Y:S02]  /*0420*/  UISETP.GE.U32.AND UP0, UPT, UR8, 0x8, UPT ;  /* 0x000000080800788c */ /* 0x000fe4000bf06070 */
[----:B------:R-:W-:-:S04]  /*0430*/  ULOP3.LUT UR6, UR12, 0x7, URZ, 0xc0, !UPT ;  /* 0x000000070c067892 */ /* 0x000fc8000f8ec0ff */
[----:B------:R-:W-:-:S03]  /*0440*/  UISETP.NE.AND UP1, UPT, UR6, URZ, UPT ;  /* 0x000000ff0600728c */ /* 0x000fc6000bf25270 */
[----:B------:R-:W-:Y:S08]  /*0450*/  BRA.U !UP0, `(.L_x_3) ;  /* 0x0000000108507547 */ /* 0x000ff0000b800000 */
[----:B------:R-:W1:Y:S01]  /*0460*/  LDC.64 R4, c[0x0][0x380] ;  /* 0x0000e000ff047b82 */ /* 0x000e620000000a00 */
[----:B------:R-:W-:-:S04]  /*0470*/  VIADD R7, R0, UR4 ;  /* 0x0000000400077c36 */ /* 0x000fc80008000000 */
[----:B-1----:R-:W-:-:S05]  /*0480*/  IMAD.WIDE R4, R7, 0x4, R4 ;  /* 0x0000000407047825 */ /* 0x002fca00078e0204 */
[----:B0-----:R-:W2:Y:S04]  /*0490*/  LDG.E R6, desc[UR10][R4.64] ;  /* 0x0000000a04067981 */ /* 0x001ea8000c1e1900 */
[----:B------:R-:W3:Y:S04]  /*04a0*/  LDG.E R7, desc[UR10][R4.64+0x4] ;  /* 0x0000040a04077981 */ /* 0x000ee8000c1e1900 */
[----:B------:R-:W4:Y:S04]  /*04b0*/  LDG.E R9, desc[UR10][R4.64+0x8] ;  /* 0x0000080a04097981 */ /* 0x000f28000c1e1900 */
[----:B------:R-:W5:Y:S04]  /*04c0*/  LDG.E R11, desc[UR10][R4.64+0xc] ;  /* 0x00000c0a040b7981 */ /* 0x000f68000c1e1900 */
[----:B------:R-:W5:Y:S04]  /*04d0*/  LDG.E R13, desc[UR10][R4.64+0x10] ;  /* 0x0000100a040d7981 */ /* 0x000f68000c1e1900 */
[----:B------:R-:W5:Y:S04]  /*04e0*/  LDG.E R15, desc[UR10][R4.64+0x14] ;  /* 0x0000140a040f7981 */ /* 0x000f68000c1e1900 */
[----:B------:R-:W5:Y:S04]  /*04f0*/  LDG.E R17, desc[UR10][R4.64+0x18] ;  /* 0x0000180a04117981 */ /* 0x000f68000c1e1900 */
[----:B------:R-:W5:Y:S01]  /*0500*/  LDG.E R19, desc[UR10][R4.64+0x1c] ;  /* 0x00001c0a04137981 */ /* 0x000f62000c1e1900 */
[----:B------:R-:W-:Y:S01]  /*0510*/  UIADD3 UR4, UPT, UPT, UR4, 0x8, URZ ;  /* 0x0000000804047890 */ /* 0x000fe2000fffe0ff */
[----:B--2---:R-:W-:-:S04]  /*0520*/  FADD R6, R3, R6 ;  /* 0x0000000603067221 */ /* 0x004fc80000000000 */
[----:B---3--:R-:W-:-:S04]  /*0530*/  FADD R6, R6, R7 ;  /* 0x0000000706067221 */ /* 0x008fc80000000000 */
[----:B----4-:R-:W-:-:S04]  /*0540*/  FADD R6, R6, R9 ;  /* 0x0000000906067221 */ /* 0x010fc80000000000 */
[----:B-----5:R-:W-:-:S04]  /*0550*/  FADD R6, R6, R11 ;  /* 0x0000000b06067221 */ /* 0x020fc80000000000 */
[----:B------:R-:W-:-:S04]  /*0560*/  FADD R6, R6, R13 ;  /* 0x0000000d06067221 */ /* 0x000fc80000000000 */
[----:B------:R-:W-:-:S04]  /*0570*/  FADD R6, R6, R15 ;  /* 0x0000000f06067221 */ /* 0x000fc80000000000 */
[----:B------:R-:W-:-:S04]  /*0580*/  FADD R6, R6, R17 ;  /* 0x0000001106067221 */ /* 0x000fc80000000000 */
[----:B------:R-:W-:-:S07]  /*0590*/  FADD R3, R6, R19 ;  /* 0x0000001306037221 */ /* 0x000fce0000000000 */
.L_x_3:
[----:B------:R-:W-:Y:S05]  /*05a0*/  BRA.U !UP1, `(.L_x_0) ;  /* 0x00000001096c7547 */ /* 0x000fea000b800000 */
[----:B------:R-:W-:Y:S02]  /*05b0*/  UISETP.GE.U32.AND UP0, UPT, UR6, 0x4, UPT ;  /* 0x000000040600788c */ /* 0x000fe4000bf06070 */
[----:B------:R-:W-:-:S04]  /*05c0*/  ULOP3.LUT UR5, UR12, 0x3, URZ, 0xc0, !UPT ;  /* 0x000000030c057892 */ /* 0x000fc8000f8ec0ff */
[----:B------:R-:W-:-:S03]  /*05d0*/  UISETP.NE.AND UP1, UPT, UR5, URZ, UPT ;  /* 0x000000ff0500728c */ /* 0x000fc6000bf25270 */
[----:B------:R-:W-:Y:S08]  /*05e0*/  BRA.U !UP0, `(.L_x_4) ;  /* 0x0000000108307547 */ /* 0x000ff0000b800000 */
[----:B------:R-:W1:Y:S01]  /*05f0*/  LDC.64 R4, c[0x0][0x380] ;  /* 0x0000e000ff047b82 */ /* 0x000e620000000a00 */
[----:B------:R-:W-:-:S05]  /*0600*/  IADD3 R7, PT, PT, R0, UR4, RZ ;  /* 0x0000000400077c10 */ /* 0x000fca000fffe0ff */
[----:B-1----:R-:W-:-:S05]  /*0610*/  IMAD.WIDE R4, R7, 0x4, R4 ;  /* 0x0000000407047825 */ /* 0x002fca00078e0204 */
[----:B0-----:R-:W2:Y:S04]  /*0620*/  LDG.E R6, desc[UR10][R4.64] ;  /* 0x0000000a04067981 */ /* 0x001ea8000c1e1900 */
[----:B------:R-:W3:Y:S04]  /*0630*/  LDG.E R7, desc[UR10][R4.64+0x4] ;  /* 0x0000040a04077981 */ /* 0x000ee8000c1e1900 */
[----:B------:R-:W4:Y:S04]  /*0640*/  LDG.E R9, desc[UR10][R4.64+0x8] ;  /* 0x0000080a04097981 */ /* 0x000f28000c1e1900 */
[----:B------:R-:W5:Y:S01]  /*0650*/  LDG.E R11, desc[UR10][R4.64+0xc] ;  /* 0x00000c0a040b7981 */ /* 0x000f62000c1e1900 */
[----:B------:R-:W-:Y:S01]  /*0660*/  UIADD3 UR4, UPT, UPT, UR4, 0x4, URZ ;  /* 0x0000000404047890 */ /* 0x000fe2000fffe0ff */
[----:B--2---:R-:W-:-:S04]  /*0670*/  FADD R6, R3, R6 ;  /* 0x0000000603067221 */ /* 0x004fc80000000000 */
[----:B---3--:R-:W-:-:S04]  /*0680*/  FADD R6, R6, R7 ;  /* 0x0000000706067221 */ /* 0x008fc80000000000 */
[----:B----4-:R-:W-:-:S04]  /*0690*/  FADD R6, R6, R9 ;  /* 0x0000000906067221 */ /* 0x010fc80000000000 */
[----:B-----5:R-:W-:-:S07]  /*06a0*/  FADD R3, R6, R11 ;  /* 0x0000000b06037221 */ /* 0x020fce0000000000 */
.L_x_4:
[----:B------:R-:W-:Y:S05]  /*06b0*/  BRA.U !UP1, `(.L_x_0) ;  /* 0x0000000109287547 */ /* 0x000fea000b800000 */
[----:B------:R-:W1:Y:S01]  /*06c0*/  LDC.64 R6, c[0x0][0x380] ;  /* 0x0000e000ff067b82 */ /* 0x000e620000000a00 */
[----:B------:R-:W-:Y:S01]  /*06d0*/  VIADD R9, R0, UR4 ;  /* 0x0000000400097c36 */ /* 0x000fe20008000000 */
[----:B------:R-:W-:-:S12]  /*06e0*/  UIADD3 UR5, UPT, UPT, -UR5, URZ, URZ ;  /* 0x000000ff05057290 */ /* 0x000fd8000fffe1ff */
.L_x_5:
[----:B-1----:R-:W-:-:S06]  /*06f0*/  IMAD.WIDE R4, R9, 0x4, R6 ;  /* 0x0000000409047825 */ /* 0x002fcc00078e0206 */
[----:B0-----:R-:W2:Y:S01]  /*0700*/  LDG.E R4, desc[UR10][R4.64] ;  /* 0x0000000a04047981 */ /* 0x001ea2000c1e1900 */
[----:B------:R-:W-:Y:S01]  /*0710*/  UIADD3 UR5, UPT, UPT, UR5, 0x1, URZ ;  /* 0x0000000105057890 */ /* 0x000fe2000fffe0ff */
[----:B------:R-:W-:-:S03]  /*0720*/  IADD3 R9, PT, PT, R9, 0x1, RZ ;  /* 0x0000000109097810 */ /* 0x000fc60007ffe0ff */
[----:B------:R-:W-:Y:S01]  /*0730*/  UISETP.NE.AND UP0, UPT, UR5, URZ, UPT ;  /* 0x000000ff0500728c */ /* 0x000fe2000bf05270 */
[----:B--2---:R-:W-:-:S08]  /*0740*/  FADD R3, R4, R3 ;  /* 0x0000000304037221 */ /* 0x004fd00000000000 */
[----:B------:R-:W-:Y:S05]  /*0750*/  BRA.U UP0, `(.L_x_5) ;  /* 0xfffffffd00e47547 */ /* 0x000fea000b83ffff */
.L_x_0:
[----:B------:R-:W-:Y:S01]  /*0760*/  I2FP.F32.S32 R6, UR12 ;  /* 0x0000000c00067c45 */ /* 0x000fe20008201400 */
[----:B------:R-:W-:Y:S03]  /*0770*/  BSSY.RECONVERGENT B0, `(.L_x_6) ;  /* 0x000000c000007945 */ /* 0x000fe60003800200 */
[----:B------:R-:W1:Y:S08]  /*0780*/  MUFU.RCP R5, R6 ;  /* 0x0000000600057308 */ /* 0x000e700000001000 */
[----:B------:R-:W2:Y:S01]  /*0790*/  FCHK P0, R3, R6 ;  /* 0x0000000603007302 */ /* 0x000ea20000000000 */
[----:B-1----:R-:W-:-:S04]  /*07a0*/  FFMA R0, -R6, R5, 1 ;  /* 0x3f80000006007423 */ /* 0x002fc80000000105 */
[----:B------:R-:W-:-:S04]  /*07b0*/  FFMA R0, R5, R0, R5 ;  /* 0x0000000005007223 */ /* 0x000fc80000000005 */
[----:B------:R-:W-:-:S04]  /*07c0*/  FFMA R5, R0, R3, RZ ;  /* 0x0000000300057223 */ /* 0x000fc800000000ff */
[----:B------:R-:W-:-:S04]  /*07d0*/  FFMA R4, -R6, R5, R3 ;  /* 0x0000000506047223 */ /* 0x000fc80000000103 */
[----:B------:R-:W-:Y:S01]  /*07e0*/  FFMA R7, R0, R4, R5 ;  /* 0x0000000400077223 */ /* 0x000fe20000000005 */
[----:B--2---:R-:W-:Y:S06]  /*07f0*/  @!P0 BRA `(.L_x_7) ;  /* 0x00000000000c8947 */ /* 0x004fec0003800000 */
[----:B------:R-:W-:-:S07]  /*0800*/  MOV R4, 0x820 ;  /* 0x0000082000047802 */ /* 0x000fce0000000f00 */
[----:B0-----:R-:W-:Y:S05]  /*0810*/  CALL.REL.NOINC `($__internal_0_$__cuda_sm3x_div_rn_noftz_f32_slowpath) ;  /* 0x0000000000187944 */ /* 0x001fea0003c00000 */
[----:B------:R-:W-:-:S07]  /*0820*/  IMAD.MOV.U32 R7, RZ, RZ, R0 ;  /* 0x000000ffff077224 */ /* 0x000fce00078e0000 */
.L_x_7:
[----:B0-----:R-:W-:Y:S05]  /*0830*/  BSYNC.RECONVERGENT B0 ;  /* 0x0000000000007941 */ /* 0x001fea0003800200 */
.L_x_6:
[----:B------:R-:W0:Y:S02]  /*0840*/  LDC.64 R4, c[0x0][0x388] ;  /* 0x0000e200ff047b82 */ /* 0x000e240000000a00 */
[----:B0-----:R-:W-:-:S05]  /*0850*/  IMAD.WIDE R2, R2, 0x4, R4 ;  /* 0x0000000402027825 */ /* 0x001fca00078e0204 */
[----:B------:R-:W-:Y:S01]  /*0860*/  STG.E desc[UR10][R2.64], R7 ;  /* 0x0000000702007986 */ /* 0x000fe2000c10190a */
[----:B------:R-:W-:Y:S05]  /*0870*/  EXIT ;  /* 0x000000000000794d */ /* 0x000fea0003800000 */
        .weak           $__internal_0_$__cuda_sm3x_div_rn_noftz_f32_slowpath
        .type           $__internal_0_$__cuda_sm3x_div_rn_noftz_f32_slowpath,@function
        .size           $__internal_0_$__cuda_sm3x_div_rn_noftz_f32_slowpath,(.L_x_79 - $__internal_0_$__cuda_sm3x_div_rn_noftz_f32_slowpath)
$__internal_0_$__cuda_sm3x_div_rn_noftz_f32_slowpath:
[----:B------:R-:W-:Y:S01]  /*0880*/  SHF.R.U32.HI R5, RZ, 0x17, R6 ;  /* 0x00000017ff057819 */ /* 0x000fe20000011606 */
[----:B------:R-:W-:Y:S01]  /*0890*/  BSSY.RECONVERGENT B1, `(.L_x_8) ;  /* 0x0000063000017945 */ /* 0x000fe20003800200 */
[----:B------:R-:W-:Y:S02]  /*08a0*/  SHF.R.U32.HI R0, RZ, 0x17, R3 ;  /* 0x00000017ff007819 */ /* 0x000fe40000011603 */
[----:B------:R-:W-:Y:S02]  /*08b0*/  LOP3.LUT R5, R5, 0xff, RZ, 0xc0, !PT ;  /* 0x000000ff05057812 */ /* 0x000fe400078ec0ff */
[----:B------:R-:W-:Y:S02]  /*08c0*/  LOP3.LUT R10, R0, 0xff, RZ, 0xc0, !PT ;  /* 0x000000ff000a7812 */ /* 0x000fe400078ec0ff */
[----:B------:R-:W-:-:S03]  /*08d0*/  IADD3 R8, PT, PT, R5, -0x1, RZ ;  /* 0xffffffff05087810 */ /* 0x000fc60007ffe0ff */
[----:B------:R-:W-:Y:S01]  /*08e0*/  VIADD R9, R10, 0xffffffff ;  /* 0xffffffff0a097836 */ /* 0x000fe20000000000 */
[----:B------:R-:W-:-:S04]  /*08f0*/  ISETP.GT.U32.AND P0, PT, R8, 0xfd, PT ;  /* 0x000000fd0800780c */ /* 0x000fc80003f04070 */
[----:B------:R-:W-:-:S13]  /*0900*/  ISETP.GT.U32.OR P0, PT, R9, 0xfd, P0 ;  /* 0x000000fd0900780c */ /* 0x000fda0000704470 */
[----:B------:R-:W-:Y:S01]  /*0910*/  @!P0 MOV R7, RZ ;  /* 0x000000ff00078202 */ /* 0x000fe20000000f00 */
[----:B------:R-:W-:Y:S06]  /*0920*/  @!P0 BRA `(.L_x_9) ;  /* 0x0000000000608947 */ /* 0x000fec0003800000 */
[----:B------:R-:W-:Y:S01]  /*0930*/  FSETP.GTU.FTZ.AND P0, PT, |R3|, +INF , PT ;  /* 0x7f8000000300780b */ /* 0x000fe20003f1c200 */
[----:B------:R-:W-:Y:S01]  /*0940*/  IMAD.MOV.U32 R0, RZ, RZ, R6 ;  /* 0x000000ffff007224 */ /* 0x000fe200078e0006 */
[----:B------:R-:W-:-:S04]  /*0950*/  FSETP.GTU.FTZ.AND P1, PT, |R6|, +INF , PT ;  /* 0x7f8000000600780b */ /* 0x000fc80003f3c200 */
[----:B------:R-:W-:-:S13]  /*0960*/  PLOP3.LUT P0, PT, P0, P1, PT, 0xf8, 0x8f ;  /* 0x00000000008f781c */ /* 0x000fda0000703f70 */
[----:B------:R-:W-:Y:S05]  /*0970*/  @P0 BRA `(.L_x_10) ;  /* 0x00000004004c0947 */ /* 0x000fea0003800000 */
[----:B------:R-:W-:-:S13]  /*0980*/  LOP3.LUT P0, RZ, R6, 0x7fffffff, R3, 0xc8, !PT ;  /* 0x7fffffff06ff7812 */ /* 0x000fda000780c803 */
[----:B------:R-:W-:Y:S05]  /*0990*/  @!P0 BRA `(.L_x_11) ;  /* 0x00000004003c8947 */ /* 0x000fea0003800000 */
[C---:B------:R-:W-:Y:S02]  /*09a0*/  FSETP.NEU.FTZ.AND P2, PT, |R3|.reuse, +INF , PT ;  /* 0x7f8000000300780b */ /* 0x040fe40003f5d200 */
[----:B------:R-:W-:Y:S02]  /*09b0*/  FSETP.NEU.FTZ.AND P1, PT, |R0|, +INF , PT ;  /* 0x7f8000000000780b */ /* 0x000fe40003f3d200 */
[----:B------:R-:W-:-:S11]  /*09c0*/  FSETP.NEU.FTZ.AND P0, PT, |R3|, +INF , PT ;  /* 0x7f8000000300780b */ /* 0x000fd60003f1d200 */
[----:B------:R-:W-:Y:S05]  /*09d0*/  @!P1 BRA !P2, `(.L_x_11) ;  /* 0x00000004002c9947 */ /* 0x000fea0005000000 */
[----:B------:R-:W-:-:S04]  /*09e0*/  LOP3.LUT P2, RZ, R3, 0x7fffffff, RZ, 0xc0, !PT ;  /* 0x7fffffff03ff7812 */ /* 0x000fc8000784c0ff */
[----:B------:R-:W-:-:S13]  /*09f0*/  PLOP3.LUT P1, PT, P1, P2, PT, 0x2f, 0xf2 ;  /* 0x0000000000f2781c */ /* 0x000fda0000f24577 */
[----:B------:R-:W-:Y:S05]  /*0a00*/  @P1 BRA `(.L_x_12) ;  /* 0x0000000400181947 */ /* 0x000fea0003800000 */
[----:B------:R-:W-:-:S04]  /*0a10*/  LOP3.LUT P1, RZ, R6, 0x7fffffff, RZ, 0xc0, !PT ;  /* 0x7fffffff06ff7812 */ /* 0x000fc8000782c0ff */
[----:B------:R-:W-:-:S13]  /*0a20*/  PLOP3.LUT P0, PT, P0, P1, PT, 0x2f, 0xf2 ;  /* 0x0000000000f2781c */ /* 0x000fda0000702577 */
[----:B------:R-:W-:Y:S05]  /*0a30*/  @P0 BRA `(.L_x_13) ;  /* 0x0000000400000947 */ /* 0x000fea0003800000 */
[----:B------:R-:W-:Y:S02]  /*0a40*/  ISETP.GE.AND P0, PT, R9, RZ, PT ;  /* 0x000000ff0900720c */ /* 0x000fe40003f06270 */
[----:B------:R-:W-:-:S11]  /*0a50*/  ISETP.GE.AND P1, PT, R8, RZ, PT ;  /* 0x000000ff0800720c */ /* 0x000fd60003f26270 */
[----:B------:R-:W-:Y:S01]  /*0a60*/  @P0 MOV R7, RZ ;  /* 0x000000ff00070202 */ /* 0x000fe20000000f00 */
[----:B------:R-:W-:Y:S02]  /*0a70*/  @!P0 IMAD.MOV.U32 R7, RZ, RZ, -0x40 ;  /* 0xffffffc0ff078424 */ /* 0x000fe400078e00ff */
[----:B------:R-:W-:Y:S01]  /*0a80*/  @!P0 FFMA R3, R3, 1.84467440737095516160e+19, RZ ;  /* 0x5f80000003038823 */ /* 0x000fe200000000ff */
[----:B------:R-:W-:Y:S02]  /*0a90*/  @!P1 FFMA R6, R0, 1.84467440737095516160e+19, RZ ;  /* 0x5f80000000069823 */ /* 0x000fe400000000ff */
[----:B------:R-:W-:-:S07]  /*0aa0*/  @!P1 IADD3 R7, PT, PT, R7, 0x40, RZ ;  /* 0x0000004007079810 */ /* 0x000fce0007ffe0ff */
.L_x_9:
[----:B------:R-:W-:Y:S01]  /*0ab0*/  LEA R9, R5, 0xc0800000, 0x17 ;  /* 0xc080000005097811 */ /* 0x000fe200078eb8ff */
[----:B------:R-:W-:Y:S03]  /*0ac0*/  BSSY.RECONVERGENT B2, `(.L_x_14) ;  /* 0x0000036000027945 */ /* 0x000fe60003800200 */
[----:B------:R-:W-:Y:S01]  /*0ad0*/  IADD3 R9, PT, PT, -R9, R6, RZ ;  /* 0x0000000609097210 */ /* 0x000fe20007ffe1ff */
[----:B------:R-:W-:-:S03]  /*0ae0*/  VIADD R6, R10, 0xffffff81 ;  /* 0xffffff810a067836 */ /* 0x000fc60000000000 */
[----:B------:R-:W0:Y:S01]  /*0af0*/  MUFU.RCP R8, R9 ;  /* 0x0000000900087308 */ /* 0x000e220000001000 */
[----:B------:R-:W-:Y:S01]  /*0b00*/  FADD.FTZ R11, -R9, -RZ ;  /* 0x800000ff090b7221 */ /* 0x000fe20000010100 */
[C---:B------:R-:W-:Y:S01]  /*0b10*/  IMAD R0, R6.reuse, -0x800000, R3 ;  /* 0xff80000006007824 */ /* 0x040fe200078e0203 */
[----:B------:R-:W-:-:S04]  /*0b20*/  IADD3 R6, PT, PT, R6, 0x7f, -R5 ;  /* 0x0000007f06067810 */ /* 0x000fc80007ffe805 */
[----:B------:R-:W-:Y:S01]  /*0b30*/  IADD3 R6, PT, PT, R6, R7, RZ ;  /* 0x0000000706067210 */ /* 0x000fe20007ffe0ff */
[----:B0-----:R-:W-:-:S04]  /*0b40*/  FFMA R13, R8, R11, 1 ;  /* 0x3f800000080d7423 */ /* 0x001fc8000000000b */
[----:B------:R-:W-:-:S04]  /*0b50*/  FFMA R10, R8, R13, R8 ;  /* 0x0000000d080a7223 */ /* 0x000fc80000000008 */
[----:B------:R-:W-:-:S04]  /*0b60*/  FFMA R3, R0, R10, RZ ;  /* 0x0000000a00037223 */ /* 0x000fc800000000ff */
[----:B------:R-:W-:-:S04]  /*0b70*/  FFMA R8, R11, R3, R0 ;  /* 0x000000030b087223 */ /* 0x000fc80000000000 */
[----:B------:R-:W-:-:S04]  /*0b80*/  FFMA R13, R10, R8, R3 ;  /* 0x000000080a0d7223 */ /* 0x000fc80000000003 */
[----:B------:R-:W-:-:S04]  /*0b90*/  FFMA R8, R11, R13, R0 ;  /* 0x0000000d0b087223 */ /* 0x000fc80000000000 */
[----:B------:R-:W-:-:S05]  /*0ba0*/  FFMA R0, R10, R8, R13 ;  /* 0x000000080a007223 */ /* 0x000fca000000000d */
[----:B------:R-:W-:-:S04]  /*0bb0*/  SHF.R.U32.HI R3, RZ, 0x17, R0 ;  /* 0x00000017ff037819 */ /* 0x000fc80000011600 */
[----:B------:R-:W-:-:S04]  /*0bc0*/  LOP3.LUT R3, R3, 0xff, RZ, 0xc0, !PT ;  /* 0x000000ff03037812 */ /* 0x000fc800078ec0ff */
[----:B------:R-:W-:-:S05]  /*0bd0*/  IADD3 R7, PT, PT, R3, R6, RZ ;  /* 0x0000000603077210 */ /* 0x000fca0007ffe0ff */
[----:B------:R-:W-:-:S05]  /*0be0*/  VIADD R3, R7, 0xffffffff ;  /* 0xffffffff07037836 */ /* 0x000fca0000000000 */
[----:B------:R-:W-:-:S13]  /*0bf0*/  ISETP.GE.U32.AND P0, PT, R3, 0xfe, PT ;  /* 0x000000fe0300780c */ /* 0x000fda0003f06070 */
[----:B------:R-:W-:Y:S05]  /*0c00*/  @!P0 BRA `(.L_x_15) ;  /* 0x0000000000808947 */ /* 0x000fea0003800000 */
[----:B------:R-:W-:-:S13]  /*0c10*/  ISETP.GT.AND P0, PT, R7, 0xfe, PT ;  /* 0x000000fe0700780c */ /* 0x000fda0003f04270 */
[----:B------:R-:W-:Y:S05]  /*0c20*/  @P0 BRA `(.L_x_16) ;  /* 0x00000000006c0947 */ /* 0x000fea0003800000 */
[----:B------:R-:W-:-:S13]  /*0c30*/  ISETP.GE.AND P0, PT, R7, 0x1, PT ;  /* 0x000000010700780c */ /* 0x000fda0003f06270 */
[----:B------:R-:W-:Y:S05]  /*0c40*/  @P0 BRA `(.L_x_17) ;  /* 0x0000000000740947 */ /* 0x000fea0003800000 */
[----:B------:R-:W-:Y:S02]  /*0c50*/  ISETP.GE.AND P0, PT, R7, -0x18, PT ;  /* 0xffffffe80700780c */ /* 0x000fe40003f06270 */
[----:B------:R-:W-:-:S11]  /*0c60*/  LOP3.LUT R0, R0, 0x80000000, RZ, 0xc0, !PT ;  /* 0x8000000000007812 */ /* 0x000fd600078ec0ff */
[----:B------:R-:W-:Y:S05]  /*0c70*/  @!P0 BRA `(.L_x_17) ;  /* 0x0000000000688947 */ /* 0x000fea0003800000 */
[CCC-:B------:R-:W-:Y:S01]  /*0c80*/  FFMA.RZ R3, R10.reuse, R8.reuse, R13.reuse ;  /* 0x000000080a037223 */ /* 0x1c0fe2000000c00d */
[CCC-:B------:R-:W-:Y:S01]  /*0c90*/  FFMA.RM R6, R10.reuse, R8.reuse, R13.reuse ;  /* 0x000000080a067223 */ /* 0x1c0fe2000000400d */
[C---:B------:R-:W-:Y:S02]  /*0ca0*/  ISETP.NE.AND P2, PT, R7.reuse, RZ, PT ;  /* 0x000000ff0700720c */ /* 0x040fe40003f45270 */
[----:B------:R-:W-:Y:S02]  /*0cb0*/  ISETP.NE.AND P1, PT, R7, RZ, PT ;  /* 0x000000ff0700720c */ /* 0x000fe40003f25270 */
[----:B------:R-:W-:Y:S01]  /*0cc0*/  LOP3.LUT R5, R3, 0x7fffff, RZ, 0xc0, !PT ;  /* 0x007fffff03057812 */ /* 0x000fe200078ec0ff */
[----:B------:R-:W-:Y:S01]  /*0cd0*/  FFMA.RP R3, R10, R8, R13 ;  /* 0x000000080a037223 */ /* 0x000fe2000000800d */
[----:B------:R-:W-:Y:S02]  /*0ce0*/  IADD3 R8, PT, PT, R7, 0x20, RZ ;  /* 0x0000002007087810 */ /* 0x000fe40007ffe0ff */
[----:B------:R-:W-:-:S02]  /*0cf0*/  LOP3.LUT R5, R5, 0x800000, RZ, 0xfc, !PT ;  /* 0x0080000005057812 */ /* 0x000fc400078efcff */
[----:B------:R-:W-:Y:S02]  /*0d00*/  IADD3 R7, PT, PT, -R7, RZ, RZ ;  /* 0x000000ff07077210 */ /* 0x000fe40007ffe1ff */
[----:B------:R-:W-:Y:S02]  /*0d10*/  SHF.L.U32 R8, R5, R8, RZ ;  /* 0x0000000805087219 */ /* 0x000fe400000006ff */
[----:B------:R-:W-:Y:S02]  /*0d20*/  FSETP.NEU.FTZ.AND P0, PT, R3, R6, PT ;  /* 0x000000060300720b */ /* 0x000fe40003f1d000 */
[----:B------:R-:W-:Y:S02]  /*0d30*/  SEL R6, R7, RZ, P2 ;  /* 0x000000ff07067207 */ /* 0x000fe40001000000 */
[----:B------:R-:W-:Y:S02]  /*0d40*/  ISETP.NE.AND P1, PT, R8, RZ, P1 ;  /* 0x000000ff0800720c */ /* 0x000fe40000f25270 */
[----:B------:R-:W-:-:S02]  /*0d50*/  SHF.R.U32.HI R6, RZ, R6, R5 ;  /* 0x00000006ff067219 */ /* 0x000fc40000011605 */
[----:B------:R-:W-:Y:S02]  /*0d60*/  PLOP3.LUT P0, PT, P0, P1, PT, 0xf8, 0x8f ;  /* 0x00000000008f781c */ /* 0x000fe40000703f70 */
[----:B------:R-:W-:Y:S02]  /*0d70*/  SHF.R.U32.HI R8, RZ, 0x1, R6 ;  /* 0x00000001ff087819 */ /* 0x000fe40000011606 */
[----:B------:R-:W-:-:S04]  /*0d80*/  SEL R3, RZ, 0x1, !P0 ;  /* 0x00000001ff037807 */ /* 0x000fc80004000000 */
[----:B------:R-:W-:-:S04]  /*0d90*/  LOP3.LUT R3, R3, 0x1, R8, 0xf8, !PT ;  /* 0x0000000103037812 */ /* 0x000fc800078ef808 */
[----:B------:R-:W-:-:S05]  /*0da0*/  LOP3.LUT R3, R3, R6, RZ, 0xc0, !PT ;  /* 0x0000000603037212 */ /* 0x000fca00078ec0ff */
[----:B------:R-:W-:-:S05]  /*0db0*/  IMAD.IADD R3, R8, 0x1, R3 ;  /* 0x0000000108037824 */ /* 0x000fca00078e0203 */
[----:B------:R-:W-:Y:S01]  /*0dc0*/  LOP3.LUT R0, R3, R0, RZ, 0xfc, !PT ;  /* 0x0000000003007212 */ /* 0x000fe200078efcff */
[----:B------:R-:W-:Y:S06]  /*0dd0*/  BRA `(.L_x_17) ;  /* 0x0000000000107947 */ /* 0x000fec0003800000 */
.L_x_16:
[----:B------:R-:W-:-:S04]  /*0de0*/  LOP3.LUT R0, R0, 0x80000000, RZ, 0xc0, !PT ;  /* 0x8000000000007812 */ /* 0x000fc800078ec0ff */
[----:B------:R-:W-:Y:S01]  /*0df0*/  LOP3.LUT R0, R0, 0x7f800000, RZ, 0xfc, !PT ;  /* 0x7f80000000007812 */ /* 0x000fe200078efcff */
[----:B------:R-:W-:Y:S06]  /*0e00*/  BRA `(.L_x_17) ;  /* 0x0000000000047947 */ /* 0x000fec0003800000 */
.L_x_15:
[----:B------:R-:W-:-:S07]  /*0e10*/  LEA R0, R6, R0, 0x17 ;  /* 0x0000000006007211 */ /* 0x000fce00078eb8ff */
.L_x_17:
[----:B------:R-:W-:Y:S05]  /*0e20*/  BSYNC.RECONVERGENT B2 ;  /* 0x0000000000027941 */ /* 0x000fea0003800200 */
.L_x_14:
[----:B------:R-:W-:Y:S05]  /*0e30*/  BRA `(.L_x_18) ;  /* 0x0000000000207947 */ /* 0x000fea0003800000 */
.L_x_13:
[----:B------:R-:W-:-:S04]  /*0e40*/  LOP3.LUT R0, R6, 0x80000000, R3, 0x48, !PT ;  /* 0x8000000006007812 */ /* 0x000fc800078e4803 */
[----:B------:R-:W-:Y:S01]  /*0e50*/  LOP3.LUT R0, R0, 0x7f800000, RZ, 0xfc, !PT ;  /* 0x7f80000000007812 */ /* 0x000fe200078efcff */
[----:B------:R-:W-:Y:S06]  /*0e60*/  BRA `(.L_x_18) ;  /* 0x0000000000147947 */ /* 0x000fec0003800000 */
.L_x_12:
[----:B------:R-:W-:Y:S01]  /*0e70*/  LOP3.LUT R0, R6, 0x80000000, R3, 0x48, !PT ;  /* 0x8000000006007812 */ /* 0x000fe200078e4803 */
[----:B------:R-:W-:Y:S06]  /*0e80*/  BRA `(.L_x_18) ;  /* 0x00000000000c7947 */ /* 0x000fec0003800000 */
.L_x_11:
[----:B------:R-:W0:Y:S01]  /*0e90*/  MUFU.RSQ R0, -QNAN ;  /* 0xffc0000000007908 */ /* 0x000e220000001400 */
[----:B------:R-:W-:Y:S05]  /*0ea0*/  BRA `(.L_x_18) ;  /* 0x0000000000047947 */ /* 0x000fea0003800000 */
.L_x_10:
[----:B------:R-:W-:-:S07]  /*0eb0*/  FADD.FTZ R0, R3, R0 ;  /* 0x0000000003007221 */ /* 0x000fce0000010000 */
.L_x_18:
[----:B------:R-:W-:Y:S05]  /*0ec0*/  BSYNC.RECONVERGENT B1 ;  /* 0x0000000000017941 */ /* 0x000fea0003800200 */
.L_x_8:
[----:B------:R-:W-:-:S04]  /*0ed0*/  HFMA2 R5, -RZ, RZ, 0, 0 ;  /* 0x00000000ff057431 */ /* 0x000fc800000001ff */
[----:B0-----:R-:W-:Y:S05]  /*0ee0*/  RET.REL.NODEC R4 `(_Z13calculateCPmlPfS_i) ;  /* 0xfffffff004447950 */ /* 0x001fea0003c3ffff */
.L_x_19:
[----:B------:R-:W-:-:S00]  /*0ef0*/  BRA `(.L_x_19) ;  /* 0xfffffffc00fc7947 */ /* 0x000fc0000383ffff */
[----:B------:R-:W-:-:S00]  /*0f00*/  NOP ;  /* 0x0000000000007918 */ /* 0x000fc00000000000 */
[----:B------:R-:W-:-:S00]  /*0f10*/  NOP ;  /* 0x0000000000007918 */ /* 0x000fc00000000000 */
[----:B------:R-:W-:-:S00]  /*0f20*/  NOP ;  /* 0x0000000000007918 */ /* 0x000fc00000000000 */
[----:B------:R-:W-:-:S00]  /*0f30*/  NOP ;  /* 0x0000000000007918 */ /* 0x000fc00000000000 */
[----:B------:R-:W-:-:S00]  /*0f40*/  NOP ;  /* 0x0000000000007918 */ /* 0x000fc00000000000 */
[----:B------:R-:W-:-:S00]  /*0f50*/  NOP ;  /* 0x0000000000007918 */ /* 0x000fc00000000000 */
[----:B------:R-:W-:-:S00]  /*0f60*/  NOP ;  /* 0x0000000000007918 */ /* 0x000fc00000000000 */
[----:B------:R-:W-:-:S00]  /*0f70*/  NOP ;  /* 0x0000000000007918 */ /* 0x000fc00000000000 */
.L_x_79:


//--------------------- .text._Z16calculateNMatrixPfS_S_i --------------------------
	.section	.text._Z16calculateNMatrixPfS_S_i,"ax",@progbits
	.align	128
.text._Z16calculateNMatrixPfS_S_i:
        .type           _Z16calculateNMatrixPfS_S_i,@function
        .size           _Z16calculateNMatrixPfS_S_i,(.L_x_81 - _Z16calculateNMatrixPfS_S_i)
        .other          _Z16calculateNMatrixPfS_S_i,@"STO_CUDA_ENTRY STV_DEFAULT"
_Z16calculateNMatrixPfS_S_i:
[----:B------:R-:W-:Y:S01]  /*0000*/  LDC R1, c[0x0][0x37c] ;  /* 0x0000df00ff017b82 */ /* 0x000fe20000000800 */
[----:B------:R-:W0:Y:S07]  /*0010*/  S2R R0, SR_TID.X ;  /* 0x0000000000007919 */ /* 0x000e2e0000002100 */
[----:B------:R-:W0:Y:S01]  /*0020*/  S2UR UR4, SR_CTAID.X ;  /* 0x00000000000479c3 */ /* 0x000e220000002500 */
[----:B------:R-:W1:Y:S01]  /*0030*/  LDCU UR6, c[0x0][0x398] ;  /* 0x00007300ff0677ac */ /* 0x000e620008000800 */
[----:B------:R-:W2:Y:S06]  /*0040*/  S2R R3, SR_TID.Y ;  /* 0x0000000000037919 */ /* 0x000eac0000002200 */
[----:B------:R-:W0:Y:S08]  /*0050*/  LDC R7, c[0x0][0x360] ;  /* 0x0000d800ff077b82 */ /* 0x000e300000000800 */
[----:B------:R-:W2:Y:S08]  /*0060*/  S2UR UR5, SR_CTAID.Y ;  /* 0x00000000000579c3 */ /* 0x000eb00000002600 */
[----:B------:R-:W2:Y:S01]  /*0070*/  LDC R2, c[0x0][0x364] ;  /* 0x0000d900ff027b82 */ /* 0x000ea20000000800 */
[----:B0-----:R-:W-:-:S02]  /*0080*/  IMAD R7, R7, UR4, R0 ;  /* 0x0000000407077c24 */ /* 0x001fc4000f8e0200 */
[----:B--2---:R-:W-:-:S05]  /*0090*/  IMAD R0, R2, UR5, R3 ;  /* 0x0000000502007c24 */ /* 0x004fca000f8e0203 */
[----:B------:R-:W-:-:S04]  /*00a0*/  VIMNMX R2, PT, PT, R7, R0, !PT ;  /* 0x0000000007027248 */ /* 0x000fc80007fe0100 */
[----:B-1----:R-:W-:-:S13]  /*00b0*/  ISETP.GE.AND P0, PT, R2, UR6, PT ;  /* 0x0000000602007c0c */ /* 0x002fda000bf06270 */
[----:B------:R-:W-:Y:S05]  /*00c0*/  @P0 EXIT ;  /* 0x000000000000094d */ /* 0x000fea0003800000 */
[----:B------:R-:W0:Y:S01]  /*00d0*/  LDC.64 R2, c[0x0][0x388] ;  /* 0x0000e200ff027b82 */ /* 0x000e220000000a00 */
[----:B------:R-:W1:Y:S01]  /*00e0*/  LDCU.64 UR4, c[0x0][0x358] ;  /* 0x00006b00ff0477ac */ /* 0x000e620008000a00 */
[----:B0-----:R-:W-:-:S06]  /*00f0*/  IMAD.WIDE R2, R7, 0x4, R2 ;  /* 0x0000000407027825 */ /* 0x001fcc00078e0202 */
[----:B-1----:R-:W2:Y:S02]  /*0100*/  LDG.E R3, desc[UR4][R2.64] ;  /* 0x0000000402037981 */ /* 0x002ea4000c1e1900 */
[----:B--2---:R-:W-:-:S13]  /*0110*/  FSETP.NEU.AND P0, PT, R3, RZ, PT ;  /* 0x000000ff0300720b */ /* 0x004fda0003f0d000 */
[----:B------:R-:W0:Y:S01]  /*0120*/  @!P0 LDC.64 R4, c[0x0][0x390] ;  /* 0x0000e400ff048b82 */ /* 0x000e220000000a00 */
[----:B------:R-:W-:-:S04]  /*0130*/  @!P0 IMAD R9, R0, UR6, R7 ;  /* 0x0000000600098c24 */ /* 0x000fc8000f8e0207 */
[----:B0-----:R-:W-:-:S05]  /*0140*/  @!P0 IMAD.WIDE R4, R9, 0x4, R4 ;  /* 0x0000000409048825 */ /* 0x001fca00078e0204 */
[----:B------:R0:W-:Y:S01]  /*0150*/  @!P0 STG.E desc[UR4][R4.64], RZ ;  /* 0x000000ff04008986 */ /* 0x0001e2000c101904 */
[----:B------:R-:W-:Y:S05]  /*0160*/  @!P0 EXIT ;  /* 0x000000000000894d */ /* 0x000fea0003800000 */
[----:B0-----:R-:W0:Y:S01]  /*0170*/  LDC.64 R4, c[0x0][0x380] ;  /* 0x0000e000ff047b82 */ /* 0x001e220000000a00 */
[----:B------:R-:W-:-:S04]  /*0180*/  IMAD R2, R0, UR6, R7 ;  /* 0x0000000600027c24 */ /* 0x000fc8000f8e0207 */
[----:B0-----:R-:W-:-:S05]  /*0190*/  IMAD.WIDE R4, R2, 0x4, R4 ;  /* 0x0000000402047825 */ /* 0x001fca00078e0204 */
[----:B------:R-:W2:Y:S01]  /*01a0*/  LDG.E R0, desc[UR4][R4.64] ;  /* 0x0000000404007981 */ /* 0x000ea2000c1e1900 */
[----:B------:R-:W0:Y:S01]  /*01b0*/  MUFU.RCP R6, R3 ;  /* 0x0000000300067308 */ /* 0x000e220000001000 */
[----:B------:R-:W-:Y:S01]  /*01c0*/  BSSY.RECONVERGENT B0, `(.L_x_20) ;  /* 0x000000b000007945 */ /* 0x000fe20003800200 */
[----:B0-----:R-:W-:-:S04]  /*01d0*/  FFMA R7, -R3, R6, 1 ;  /* 0x3f80000003077423 */ /* 0x001fc80000000106 */
[----:B------:R-:W-:Y:S02]  /*01e0*/  FFMA R7, R6, R7, R6 ;  /* 0x0000000706077223 */ /* 0x000fe40000000006 */
[----:B--2---:R-:W0:Y:S02]  /*01f0*/  FCHK P0, R0, R3 ;  /* 0x0000000300007302 */ /* 0x004e240000000000 */
[----:B------:R-:W-:-:S04]  /*0200*/  FFMA R6, R0, R7, RZ ;  /* 0x0000000700067223 */ /* 0x000fc800000000ff */
[----:B------:R-:W-:-:S04]  /*0210*/  FFMA R8, -R3, R6, R0 ;  /* 0x0000000603087223 */ /* 0x000fc80000000100 */
[----:B------:R-:W-:Y:S01]  /*0220*/  FFMA R7, R7, R8, R6 ;  /* 0x0000000807077223 */ /* 0x000fe20000000006 */
[----:B0-----:R-:W-:Y:S06]  /*0230*/  @!P0 BRA `(.L_x_21) ;  /* 0x00000000000c8947 */ /* 0x001fec0003800000 */
[----:B------:R-:W-:-:S07]  /*0240*/  MOV R4, 0x260 ;  /* 0x0000026000047802 */ /* 0x000fce0000000f00 */
[----:B------:R-:W-:Y:S05]  /*0250*/  CALL.REL.NOINC `($__internal_1_$__cuda_sm3x_div_rn_noftz_f32_slowpath) ;  /* 0x0000000000187944 */ /* 0x000fea0003c00000 */
[----:B------:R-:W-:-:S07]  /*0260*/  IMAD.MOV.U32 R7, RZ, RZ, R0 ;  /* 0x000000ffff077224 */ /* 0x000fce00078e0000 */
.L_x_21:
[----:B------:R-:W-:Y:S05]  /*0270*/  BSYNC.RECONVERGENT B0 ;  /* 0x0000000000007941 */ /* 0x000fea0003800200 */
.L_x_20:
[----:B------:R-:W0:Y:S02]  /*0280*/  LDC.64 R4, c[0x0][0x390] ;  /* 0x0000e400ff047b82 */ /* 0x000e240000000a00 */
[----:B0-----:R-:W-:-:S05]  /*0290*/  IMAD.WIDE R4, R2, 0x4, R4 ;  /* 0x0000000402047825 */ /* 0x001fca00078e0204 */
[----:B------:R-:W-:Y:S01]  /*02a0*/  STG.E desc[UR4][R4.64], R7 ;  /* 0x0000000704007986 */ /* 0x000fe2000c101904 */
[----:B------:R-:W-:Y:S05]  /*02b0*/  EXIT ;  /* 0x000000000000794d */ /* 0x000fea0003800000 */
        .weak           $__internal_1_$__cuda_sm3x_div_rn_noftz_f32_slowpath
        .type           $__internal_1_$__cuda_sm3x_div_rn_noftz_f32_slowpath,@function
        .size           $__internal_1_$__cuda_sm3x_div_rn_noftz_f32_slowpath,(.L_x_81 - $__internal_1_$__cuda_sm3x_div_rn_noftz_f32_slowpath)
$__internal_1_$__cuda_sm3x_div_rn_noftz_f32_slowpath:
[--C-:B------:R-:W-:Y:S01]  /*02c0*/  SHF.R.U32.HI R6, RZ, 0x17, R3.reuse ;  /* 0x00000017ff067819 */ /* 0x100fe20000011603 */
[----:B------:R-:W-:Y:S01]  /*02d0*/  BSSY.RECONVERGENT B1, `(.L_x_22) ;  /* 0x0000064000017945 */ /* 0x000fe20003800200 */
[--C-:B------:R-:W-:Y:S01]  /*02e0*/  SHF.R.U32.HI R5, RZ, 0x17, R0.reuse ;  /* 0x00000017ff057819 */ /* 0x100fe20000011600 */
[----:B------:R-:W-:Y:S01]  /*02f0*/  IMAD.MOV.U32 R7, RZ, RZ, R0 ;  /* 0x000000ffff077224 */ /* 0x000fe200078e0000 */
[----:B------:R-:W-:Y:S01]  /*0300*/  LOP3.LUT R6, R6, 0xff, RZ, 0xc0, !PT ;  /* 0x000000ff06067812 */ /* 0x000fe200078ec0ff */
[----:B------:R-:W-:Y:S01]  /*0310*/  IMAD.MOV.U32 R8, RZ, RZ, R3 ;  /* 0x000000ffff087224 */ /* 0x000fe200078e0003 */
[----:B------:R-:W-:-:S03]  /*0320*/  LOP3.LUT R5, R5, 0xff, RZ, 0xc0, !PT ;  /* 0x000000ff05057812 */ /* 0x000fc600078ec0ff */
[----:B------:R-:W-:Y:S02]  /*0330*/  VIADD R11, R6, 0xffffffff ;  /* 0xffffffff060b7836 */ /* 0x000fe40000000000 */
[----:B------:R-:W-:-:S03]  /*0340*/  VIADD R10, R5, 0xffffffff ;  /* 0xffffffff050a7836 */ /* 0x000fc60000000000 */
[----:B------:R-:W-:-:S04]  /*0350*/  ISETP.GT.U32.AND P0, PT, R11, 0xfd, PT ;  /* 0x000000fd0b00780c */ /* 0x000fc80003f04070 */
[----:B------:R-:W-:-:S13]  /*0360*/  ISETP.GT.U32.OR P0, PT, R10, 0xfd, P0 ;  /* 0x000000fd0a00780c */ /* 0x000fda0000704470 */
[----:B------:R-:W-:Y:S01]  /*0370*/  @!P0 IMAD.MOV.U32 R9, RZ, RZ, RZ ;  /* 0x000000ffff098224 */ /* 0x000fe200078e00ff */
[----:B------:R-:W-:Y:S06]  /*0380*/  @!P0 BRA `(.L_x_23) ;  /* 0x00000000005c8947 */ /* 0x000fec0003800000 */
[----:B------:R-:W-:Y:S02]  /*0390*/  FSETP.GTU.FTZ.AND P0, PT, |R0|, +INF , PT ;  /* 0x7f8000000000780b */ /* 0x000fe40003f1c200 */
        /* <DEDUP_REMOVED lines=17> */
[----:B------:R-:W-:Y:S02]  /*04b0*/  @P0 IMAD.MOV.U32 R9, RZ, RZ, RZ ;  /* 0x000000ffff090224 */ /* 0x000fe400078e00ff */
[----:B------:R-:W-:Y:S01]  /*04c0*/  @!P0 FFMA R7, R0, 1.84467440737095516160e+19, RZ ;  /* 0x5f80000000078823 */ /* 0x000fe200000000ff */
[----:B------:R-:W-:Y:S02]  /*04d0*/  @!P0 IMAD.MOV.U32 R9, RZ, RZ, -0x40 ;  /* 0xffffffc0ff098424 */ /* 0x000fe400078e00ff */
[----:B------:R-:W-:Y:S02]  /*04e0*/  @!P1 FFMA R8, R3, 1.84467440737095516160e+19, RZ ;  /* 0x5f80000003089823 */ /* 0x000fe400000000ff */
[----:B------:R-:W-:-:S07]  /*04f0*/  @!P1 VIADD R9, R9, 0x40 ;  /* 0x0000004009099836 */ /* 0x000fce0000000000 */
.L_x_23:
[----:B------:R-:W-:Y:S01]  /*0500*/  LEA R3, R6, 0xc0800000, 0x17 ;  /* 0xc080000006037811 */ /* 0x000fe200078eb8ff */
[----:B------:R-:W-:Y:S01]  /*0510*/  VIADD R5, R5, 0xffffff81 ;  /* 0xffffff8105057836 */ /* 0x000fe20000000000 */
[----:B------:R-:W-:Y:S03]  /*0520*/  BSSY.RECONVERGENT B2, `(.L_x_28) ;  /* 0x0000035000027945 */ /* 0x000fe60003800200 */
[----:B------:R-:W-:Y:S01]  /*0530*/  IMAD.IADD R3, R8, 0x1, -R3 ;  /* 0x0000000108037824 */ /* 0x000fe200078e0a03 */
[C---:B------:R-:W-:Y:S01]  /*0540*/  IADD3 R6, PT, PT, R5.reuse, 0x7f, -R6 ;  /* 0x0000007f05067810 */ /* 0x040fe20007ffe806 */
[----:B------:R-:W-:Y:S02]  /*0550*/  IMAD R0, R5, -0x800000, R7 ;  /* 0xff80000005007824 */ /* 0x000fe400078e0207 */
[----:B------:R-:W0:Y:S01]  /*0560*/  MUFU.RCP R8, R3 ;  /* 0x0000000300087308 */ /* 0x000e220000001000 */
[----:B------:R-:W-:Y:S01]  /*0570*/  FADD.FTZ R11, -R3, -RZ ;  /* 0x800000ff030b7221 */ /* 0x000fe20000010100 */
[----:B------:R-:W-:-:S03]  /*0580*/  IMAD.IADD R6, R6, 0x1, R9 ;  /* 0x0000000106067824 */ /* 0x000fc600078e0209 */
        /* <DEDUP_REMOVED lines=8> */
[----:B------:R-:W-:-:S05]  /*0610*/  LOP3.LUT R3, R3, 0xff, RZ, 0xc0, !PT ;  /* 0x000000ff03037812 */ /* 0x000fca00078ec0ff */
[----:B------:R-:W-:-:S04]  /*0620*/  IMAD.IADD R9, R3, 0x1, R6 ;  /* 0x0000000103097824 */ /* 0x000fc800078e0206 */
        /* <DEDUP_REMOVED lines=16> */
[----:B------:R-:W-:Y:S02]  /*0730*/  VIADD R8, R9, 0x20 ;  /* 0x0000002009087836 */ /* 0x000fe40000000000 */
[----:B------:R-:W-:Y:S01]  /*0740*/  LOP3.LUT R5, R5, 0x800000, RZ, 0xfc, !PT ;  /* 0x0080000005057812 */ /* 0x000fe200078efcff */
[----:B------:R-:W-:Y:S01]  /*0750*/  IMAD.MOV R7, RZ, RZ, -R9 ;  /* 0x000000ffff077224 */ /* 0x000fe200078e0a09 */
[----:B------:R-:W-:-:S02]  /*0760*/  FSETP.NEU.FTZ.AND P0, PT, R3, R6, PT ;  /* 0x000000060300720b */ /* 0x000fc40003f1d000 */
[----:B------:R-:W-:Y:S02]  /*0770*/  SHF.L.U32 R8, R5, R8, RZ ;  /* 0x0000000805087219 */ /* 0x000fe400000006ff */
[----:B------:R-:W-:Y:S02]  /*0780*/  SEL R6, R7, RZ, P2 ;  /* 0x000000ff07067207 */ /* 0x000fe40001000000 */
[----:B------:R-:W-:Y:S02]  /*0790*/  ISETP.NE.AND P1, PT, R8, RZ, P1 ;  /* 0x000000ff0800720c */ /* 0x000fe40000f25270 */
[----:B------:R-:W-:Y:S02]  /*07a0*/  SHF.R.U32.HI R6, RZ, R6, R5 ;  /* 0x00000006ff067219 */ /* 0x000fe40000011605 */
[----:B------:R-:W-:Y:S02]  /*07b0*/  PLOP3.LUT P0, PT, P0, P1, PT, 0xf8, 0x8f ;  /* 0x00000000008f781c */ /* 0x000fe40000703f70 */
[----:B------:R-:W-:-:S02]  /*07c0*/  SHF.R.U32.HI R8, RZ, 0x1, R6 ;  /* 0x00000001ff087819 */ /* 0x000fc40000011606 */
[----:B------:R-:W-:-:S04]  /*07d0*/  SEL R3, RZ, 0x1, !P0 ;  /* 0x00000001ff037807 */ /* 0x000fc80004000000 */
[----:B------:R-:W-:-:S04]  /*07e0*/  LOP3.LUT R3, R3, 0x1, R8, 0xf8, !PT ;  /* 0x0000000103037812 */ /* 0x000fc800078ef808 */
[----:B------:R-:W-:-:S05]  /*07f0*/  LOP3.LUT R3, R3, R6, RZ, 0xc0, !PT ;  /* 0x0000000603037212 */ /* 0x000fca00078ec0ff */
[----:B------:R-:W-:-:S05]  /*0800*/  IMAD.IADD R3, R8, 0x1, R3 ;  /* 0x0000000108037824 */ /* 0x000fca00078e0203 */
[----:B------:R-:W-:Y:S01]  /*0810*/  LOP3.LUT R0, R3, R0, RZ, 0xfc, !PT ;  /* 0x0000000003007212 */ /* 0x000fe200078efcff */
[----:B------:R-:W-:Y:S06]  /*0820*/  BRA `(.L_x_31) ;  /* 0x0000000000107947 */ /* 0x000fec0003800000 */
.L_x_30:
[----:B------:R-:W-:-:S04]  /*0830*/  LOP3.LUT R0, R0, 0x80000000, RZ, 0xc0, !PT ;  /* 0x8000000000007812 */ /* 0x000fc800078ec0ff */
[----:B------:R-:W-:Y:S01]  /*0840*/  LOP3.LUT R0, R0, 0x7f800000, RZ, 0xfc, !PT ;  /* 0x7f80000000007812 */ /* 0x000fe200078efcff */
[----:B------:R-:W-:Y:S06]  /*0850*/  BRA `(.L_x_31) ;  /* 0x0000000000047947 */ /* 0x000fec0003800000 */
.L_x_29:
[----:B------:R-:W-:-:S07]  /*0860*/  IMAD R0, R6, 0x800000, R0 ;  /* 0x0080000006007824 */ /* 0x000fce00078e0200 */
.L_x_31:
[----:B------:R-:W-:Y:S05]  /*0870*/  BSYNC.RECONVERGENT B2 ;  /* 0x0000000000027941 */ /* 0x000fea0003800200 */
.L_x_28:
[----:B------:R-:W-:Y:S05]  /*0880*/  BRA `(.L_x_32) ;  /* 0x0000000000207947 */ /* 0x000fea0003800000 */
.L_x_27:
[----:B------:R-:W-:-:S04]  /*0890*/  LOP3.LUT R0, R8, 0x80000000, R7, 0x48, !PT ;  /* 0x8000000008007812 */ /* 0x000fc800078e4807 */
[----:B------:R-:W-:Y:S01]  /*08a0*/  LOP3.LUT R0, R0, 0x7f800000, RZ, 0xfc, !PT ;  /* 0x7f80000000007812 */ /* 0x000fe200078efcff */
[----:B------:R-:W-:Y:S06]  /*08b0*/  BRA `(.L_x_32) ;  /* 0x0000000000147947 */ /* 0x000fec0003800000 */
.L_x_26:
[----:B------:R-:W-:Y:S01]  /*08c0*/  LOP3.LUT R0, R8, 0x80000000, R7, 0x48, !PT ;  /* 0x8000000008007812 */ /* 0x000fe200078e4807 */
[----:B------:R-:W-:Y:S06]  /*08d0*/  BRA `(.L_x_32) ;  /* 0x00000000000c7947 */ /* 0x000fec0003800000 */
.L_x_25:
[----:B------:R-:W0:Y:S01]  /*08e0*/  MUFU.RSQ R0, -QNAN ;  /* 0xffc0000000007908 */ /* 0x000e220000001400 */
[----:B------:R-:W-:Y:S05]  /*08f0*/  BRA `(.L_x_32) ;  /* 0x0000000000047947 */ /* 0x000fea0003800000 */
.L_x_24:
[----:B------:R-:W-:-:S07]  /*0900*/  FADD.FTZ R0, R0, R3 ;  /* 0x0000000300007221 */ /* 0x000fce0000010000 */
.L_x_32:
[----:B------:R-:W-:Y:S05]  /*0910*/  BSYNC.RECONVERGENT B1 ;  /* 0x0000000000017941 */ /* 0x000fea0003800200 */
.L_x_22:
[----:B------:R-:W-:-:S04]  /*0920*/  IMAD.MOV.U32 R5, RZ, RZ, 0x0 ;  /* 0x00000000ff057424 */ /* 0x000fc800078e00ff */
[----:B0-----:R-:W-:Y:S05]  /*0930*/  RET.REL.NODEC R4 `(_Z16calculateNMatrixPfS_S_i) ;  /* 0xfffffff404b07950 */ /* 0x001fea0003c3ffff */
.L_x_33:
        /* <DEDUP_REMOVED lines=12> */
.L_x_81:


//--------------------- .text._Z17calculateSUM_LinePfS_i --------------------------
	.section	.text._Z17calculateSUM_LinePfS_i,"ax",@progbits
	.align	128
.text._Z17calculateSUM_LinePfS_i:
        .type           _Z17calculateSUM_LinePfS_i,@function
        .size           _Z17calculateSUM_LinePfS_i,(.L_x_83 - _Z17calculateSUM_LinePfS_i)
        .other          _Z17calculateSUM_LinePfS_i,@"STO_CUDA_ENTRY STV_DEFAULT"
_Z17calculateSUM_LinePfS_i:
[----:B------:R-:W-:Y:S01]  /*0000*/  LDC R1, c[0x0][0x37c] ;  /* 0x0000df00ff017b82 */ /* 0x000fe20000000800 */
[----:B------:R-:W0:Y:S07]  /*0010*/  S2R R2, SR_TID.X ;  /* 0x0000000000027919 */ /* 0x000e2e0000002100 */
[----:B------:R-:W0:Y:S08]  /*0020*/  S2UR UR4, SR_CTAID.X ;  /* 0x00000000000479c3 */ /* 0x000e300000002500 */
[----:B------:R-:W0:Y:S08]  /*0030*/  LDC R3, c[0x0][0x360] ;  /* 0x0000d800ff037b82 */ /* 0x000e300000000800 */
[----:B------:R-:W1:Y:S01]  /*0040*/  LDC R0, c[0x0][0x390] ;  /* 0x0000e400ff007b82 */ /* 0x000e620000000800 */
[----:B0-----:R-:W-:-:S05]  /*0050*/  IMAD R3, R3, UR4, R2 ;  /* 0x0000000403037c24 */ /* 0x001fca000f8e0202 */
[----:B-1----:R-:W-:-:S13]  /*0060*/  ISETP.GE.AND P0, PT, R3, R0, PT ;  /* 0x000000000300720c */ /* 0x002fda0003f06270 */
[----:B------:R-:W-:Y:S05]  /*0070*/  @P0 EXIT ;  /* 0x000000000000094d */ /* 0x000fea0003800000 */
[----:B------:R-:W-:Y:S01]  /*0080*/  ISETP.GE.AND P0, PT, R0, 0x1, PT ;  /* 0x000000010000780c */ /* 0x000fe20003f06270 */
[----:B------:R-:W0:Y:S01]  /*0090*/  LDCU.64 UR4, c[0x0][0x358] ;  /* 0x00006b00ff0477ac */ /* 0x000e220008000a00 */
[----:B------:R-:W-:-:S11]  /*00a0*/  HFMA2 R7, -RZ, RZ, 0, 0 ;  /* 0x00000000ff077431 */ /* 0x000fd600000001ff */
[----:B------:R-:W-:Y:S05]  /*00b0*/  @!P0 BRA `(.L_x_34) ;  /* 0x0000000400fc8947 */ /* 0x000fea0003800000 */
[C---:B------:R-:W-:Y:S02]  /*00c0*/  IADD3 R2, PT, PT, R0.reuse, -0x1, RZ ;  /* 0xffffffff00027810 */ /* 0x040fe40007ffe0ff */
[----:B------:R-:W-:Y:S02]  /*00d0*/  LOP3.LUT R4, R0, 0xf, RZ, 0xc0, !PT ;  /* 0x0000000f00047812 */ /* 0x000fe400078ec0ff */
[----:B------:R-:W-:Y:S02]  /*00e0*/  ISETP.GE.U32.AND P1, PT, R2, 0xf, PT ;  /* 0x0000000f0200780c */ /* 0x000fe40003f26070 */
[----:B------:R-:W-:Y:S02]  /*00f0*/  ISETP.NE.AND P0, PT, R4, RZ, PT ;  /* 0x000000ff0400720c */ /* 0x000fe40003f05270 */
[----:B------:R-:W-:Y:S02]  /*0100*/  MOV R7, RZ ;  /* 0x000000ff00077202 */ /* 0x000fe40000000f00 */
[----:B------:R-:W-:-:S07]  /*0110*/  MOV R5, RZ ;  /* 0x000000ff00057202 */ /* 0x000fce0000000f00 */
[----:B------:R-:W-:Y:S05]  /*0120*/  @!P1 BRA `(.L_x_35) ;  /* 0x0000000000e49947 */ /* 0x000fea0003800000 */
[----:B------:R-:W-:Y:S02]  /*0130*/  LOP3.LUT R5, R0, 0x7ffffff0, RZ, 0xc0, !PT ;  /* 0x7ffffff000057812 */ /* 0x000fe400078ec0ff */
[----:B------:R-:W-:Y:S02]  /*0140*/  MOV R7, RZ ;  /* 0x000000ff00077202 */ /* 0x000fe40000000f00 */
[----:B------:R-:W-:Y:S02]  /*0150*/  MOV R9, R3 ;  /* 0x0000000300097202 */ /* 0x000fe40000000f00 */
[----:B------:R-:W-:-:S07]  /*0160*/  IADD3 R6, PT, PT, -R5, RZ, RZ ;  /* 0x000000ff05067210 */ /* 0x000fce0007ffe1ff */
.L_x_36:
[----:B------:R-:W1:Y:S02]  /*0170*/  LDC.64 R12, c[0x0][0x380] ;  /* 0x0000e000ff0c7b82 */ /* 0x000e640000000a00 */
[----:B-1----:R-:W-:-:S05]  /*0180*/  IMAD.WIDE R12, R9, 0x4, R12 ;  /* 0x00000004090c7825 */ /* 0x002fca00078e020c */
[----:B0-----:R0:W2:Y:S01]  /*0190*/  LDG.E R2, desc[UR4][R12.64] ;  /* 0x000000040c027981 */ /* 0x0010a2000c1e1900 */
[----:B------:R-:W-:-:S04]  /*01a0*/  IMAD.WIDE.U32 R28, R0, 0x4, R12 ;  /* 0x00000004001c7825 */ /* 0x000fc800078e000c */
[C---:B------:R-:W-:Y:S02]  /*01b0*/  IMAD.WIDE.U32 R14, R0.reuse, 0x4, R28 ;  /* 0x00000004000e7825 */ /* 0x040fe400078e001c */
[----:B------:R-:W3:Y:S02]  /*01c0*/  LDG.E R28, desc[UR4][R28.64] ;  /* 0x000000041c1c7981 */ /* 0x000ee4000c1e1900 */
[C---:B------:R-:W-:Y:S02]  /*01d0*/  IMAD.WIDE.U32 R22, R0.reuse, 0x4, R14 ;  /* 0x0000000400167825 */ /* 0x040fe400078e000e */
[----:B------:R1:W4:Y:S04]  /*01e0*/  LDG.E R27, desc[UR4][R14.64] ;  /* 0x000000040e1b7981 */ /* 0x000328000c1e1900 */
[----:B------:R-:W5:Y:S01]  /*01f0*/  LDG.E R26, desc[UR4][R22.64] ;  /* 0x00000004161a7981 */ /* 0x000f62000c1e1900 */
[----:B------:R-:W-:-:S05]  /*0200*/  IMAD.WIDE.U32 R24, R0, 0x4, R22 ;  /* 0x0000000400187825 */ /* 0x000fca00078e0016 */
[----:B------:R-:W5:Y:S01]  /*0210*/  LDG.E R11, desc[UR4][R24.64] ;  /* 0x00000004180b7981 */ /* 0x000f62000c1e1900 */
[----:B------:R-:W-:-:S05]  /*0220*/  IMAD.WIDE.U32 R20, R0, 0x4, R24 ;  /* 0x0000000400147825 */ /* 0x000fca00078e0018 */
[----:B------:R-:W5:Y:S01]  /*0230*/  LDG.E R10, desc[UR4][R20.64] ;  /* 0x00000004140a7981 */ /* 0x000f62000c1e1900 */
[----:B0-----:R-:W-:-:S05]  /*0240*/  IMAD.WIDE.U32 R12, R0, 0x4, R20 ;  /* 0x00000004000c7825 */ /* 0x001fca00078e0014 */
[----:B------:R0:W5:Y:S01]  /*0250*/  LDG.E R8, desc[UR4][R12.64] ;  /* 0x000000040c087981 */ /* 0x000162000c1e1900 */
[----:B------:R-:W-:-:S04]  /*0260*/  IMAD.WIDE.U32 R18, R0, 0x4, R12 ;  /* 0x0000000400127825 */ /* 0x000fc800078e000c */
[C---:B------:R-:W-:Y:S02]  /*0270*/  IMAD.WIDE.U32 R16, R0.reuse, 0x4, R18 ;  /* 0x0000000400107825 */ /* 0x040fe400078e0012 */
[----:B------:R-:W5:Y:S02]  /*0280*/  LDG.E R18, desc[UR4][R18.64] ;  /* 0x0000000412127981 */ /* 0x000f64000c1e1900 */
[C---:B-1----:R-:W-:Y:S02]  /*0290*/  IMAD.WIDE.U32 R14, R0.reuse, 0x4, R16 ;  /* 0x00000004000e7825 */ /* 0x042fe400078e0010 */
[----:B------:R-:W5:Y:S02]  /*02a0*/  LDG.E R16, desc[UR4][R16.64] ;  /* 0x0000000410107981 */ /* 0x000f64000c1e1900 */
[C---:B0-----:R-:W-:Y:S02]  /*02b0*/  IMAD.WIDE.U32 R12, R0.reuse, 0x4, R14 ;  /* 0x00000004000c7825 */ /* 0x041fe400078e000e */
[----:B------:R-:W5:Y:S02]  /*02c0*/  LDG.E R29, desc[UR4][R14.64] ;  /* 0x000000040e1d7981 */ /* 0x000f64000c1e1900 */
[----:B------:R-:W-:-:S02]  /*02d0*/  IMAD.WIDE.U32 R20, R0, 0x4, R12 ;  /* 0x0000000400147825 */ /* 0x000fc400078e000c */
[----:B------:R0:W5:Y:S02]  /*02e0*/  LDG.E R17, desc[UR4][R12.64] ;  /* 0x000000040c117981 */ /* 0x000164000c1e1900 */
[C---:B------:R-:W-:Y:S02]  /*02f0*/  IMAD.WIDE.U32 R22, R0.reuse, 0x4, R20 ;  /* 0x0000000400167825 */ /* 0x040fe400078e0014 */
[----:B------:R-:W5:Y:S02]  /*0300*/  LDG.E R20, desc[UR4][R20.64] ;  /* 0x0000000414147981 */ /* 0x000f64000c1e1900 */
[C---:B------:R-:W-:Y:S02]  /*0310*/  IMAD.WIDE.U32 R24, R0.reuse, 0x4, R22 ;  /* 0x0000000400187825 */ /* 0x040fe400078e0016 */
[----:B------:R-:W5:Y:S02]  /*0320*/  LDG.E R22, desc[UR4][R22.64] ;  /* 0x0000000416167981 */ /* 0x000f64000c1e1900 */
[----:B0-----:R-:W-:-:S02]  /*0330*/  IMAD.WIDE.U32 R12, R0, 0x4, R24 ;  /* 0x00000004000c7825 */ /* 0x001fc400078e0018 */
[----:B------:R-:W5:Y:S02]  /*0340*/  LDG.E R24, desc[UR4][R24.64] ;  /* 0x0000000418187981 */ /* 0x000f64000c1e1900 */
[----:B------:R-:W-:Y:S02]  /*0350*/  IMAD.WIDE.U32 R14, R0, 0x4, R12 ;  /* 0x00000004000e7825 */ /* 0x000fe400078e000c */
[----:B------:R-:W5:Y:S04]  /*0360*/  LDG.E R19, desc[UR4][R12.64] ;  /* 0x000000040c137981 */ /* 0x000f68000c1e1900 */
[----:B------:R-:W5:Y:S01]  /*0370*/  LDG.E R14, desc[UR4][R14.64] ;  /* 0x000000040e0e7981 */ /* 0x000f62000c1e1900 */
[----:B------:R-:W-:-:S04]  /*0380*/  IADD3 R6, PT, PT, R6, 0x10, RZ ;  /* 0x0000001006067810 */ /* 0x000fc80007ffe0ff */
[----:B------:R-:W-:Y:S02]  /*0390*/  ISETP.NE.AND P1, PT, R6, RZ, PT ;  /* 0x000000ff0600720c */ /* 0x000fe40003f25270 */
[----:B------:R-:W-:Y:S01]  /*03a0*/  LEA R9, R0, R9, 0x4 ;  /* 0x0000000900097211 */ /* 0x000fe200078e20ff */
        /* <DEDUP_REMOVED lines=16> */
[----:B------:R-:W-:Y:S06]  /*04b0*/  @P1 BRA `(.L_x_36) ;  /* 0xfffffffc002c1947 */ /* 0x000fec000383ffff */
.L_x_35:
[----:B------:R-:W-:Y:S05]  /*04c0*/  @!P0 BRA `(.L_x_34) ;  /* 0x0000000000f88947 */ /* 0x000fea0003800000 */
[----:B------:R-:W-:Y:S02]  /*04d0*/  ISETP.GE.U32.AND P0, PT, R4, 0x8, PT ;  /* 0x000000080400780c */ /* 0x000fe40003f06070 */
[----:B------:R-:W-:-:S04]  /*04e0*/  LOP3.LUT R2, R0, 0x7, RZ, 0xc0, !PT ;  /* 0x0000000700027812 */ /* 0x000fc800078ec0ff */
[----:B------:R-:W-:-:S07]  /*04f0*/  ISETP.NE.AND P1, PT, R2, RZ, PT ;  /* 0x000000ff0200720c */ /* 0x000fce0003f25270 */
[----:B------:R-:W-:Y:S06]  /*0500*/  @!P0 BRA `(.L_x_37) ;  /* 0x00000000006c8947 */ /* 0x000fec0003800000 */
[----:B------:R-:W1:Y:S01]  /*0510*/  LDC.64 R8, c[0x0][0x380] ;  /* 0x0000e000ff087b82 */ /* 0x000e620000000a00 */
[----:B------:R-:W-:-:S04]  /*0520*/  IMAD R11, R5, R0, R3 ;  /* 0x00000000050b7224 */ /* 0x000fc800078e0203 */
[----:B-1----:R-:W-:-:S04]  /*0530*/  IMAD.WIDE R8, R11, 0x4, R8 ;  /* 0x000000040b087825 */ /* 0x002fc800078e0208 */
[C---:B------:R-:W-:Y:S02]  /*0540*/  IMAD.WIDE.U32 R10, R0.reuse, 0x4, R8 ;  /* 0x00000004000a7825 */ /* 0x040fe400078e0008 */
[----:B0-----:R-:W2:Y:S02]  /*0550*/  LDG.E R8, desc[UR4][R8.64] ;  /* 0x0000000408087981 */ /* 0x001ea4000c1e1900 */
[C---:B------:R-:W-:Y:S02]  /*0560*/  IMAD.WIDE.U32 R12, R0.reuse, 0x4, R10 ;  /* 0x00000004000c7825 */ /* 0x040fe400078e000a */
[----:B------:R-:W3:Y:S02]  /*0570*/  LDG.E R11, desc[UR4][R10.64] ;  /* 0x000000040a0b7981 */ /* 0x000ee4000c1e1900 */
[C---:B------:R-:W-:Y:S02]  /*0580*/  IMAD.WIDE.U32 R14, R0.reuse, 0x4, R12 ;  /* 0x00000004000e7825 */ /* 0x040fe400078e000c */
[----:B------:R-:W4:Y:S02]  /*0590*/  LDG.E R13, desc[UR4][R12.64] ;  /* 0x000000040c0d7981 */ /* 0x000f24000c1e1900 */
[----:B------:R-:W-:-:S02]  /*05a0*/  IMAD.WIDE.U32 R16, R0, 0x4, R14 ;  /* 0x0000000400107825 */ /* 0x000fc400078e000e */
[----:B------:R-:W5:Y:S02]  /*05b0*/  LDG.E R15, desc[UR4][R14.64] ;  /* 0x000000040e0f7981 */ /* 0x000f64000c1e1900 */
[C---:B------:R-:W-:Y:S02]  /*05c0*/  IMAD.WIDE.U32 R18, R0.reuse, 0x4, R16 ;  /* 0x0000000400127825 */ /* 0x040fe400078e0010 */
[----:B------:R-:W5:Y:S02]  /*05d0*/  LDG.E R17, desc[UR4][R16.64] ;  /* 0x0000000410117981 */ /* 0x000f64000c1e1900 */
[C---:B------:R-:W-:Y:S02]  /*05e0*/  IMAD.WIDE.U32 R20, R0.reuse, 0x4, R18 ;  /* 0x0000000400147825 */ /* 0x040fe400078e0012 */
[----:B------:R-:W5:Y:S02]  /*05f0*/  LDG.E R19, desc[UR4][R18.64] ;  /* 0x0000000412137981 */ /* 0x000f64000c1e1900 */
[----:B------:R-:W-:-:S02]  /*0600*/  IMAD.WIDE.U32 R22, R0, 0x4, R20 ;  /* 0x0000000400167825 */ /* 0x000fc400078e0014 */
[----:B------:R-:W5:Y:S04]  /*0610*/  LDG.E R21, desc[UR4][R20.64] ;  /* 0x0000000414157981 */ /* 0x000f68000c1e1900 */
[----:B------:R-:W5:Y:S01]  /*0620*/  LDG.E R23, desc[UR4][R22.64] ;  /* 0x0000000416177981 */ /* 0x000f62000c1e1900 */
[----:B------:R-:W-:Y:S01]  /*0630*/  IADD3 R5, PT, PT, R5, 0x8, RZ ;  /* 0x0000000805057810 */ /* 0x000fe20007ffe0ff */
        /* <DEDUP_REMOVED lines=8> */
.L_x_37:
        /* <DEDUP_REMOVED lines=12> */
[----:B------:R-:W-:Y:S02]  /*0780*/  IMAD.WIDE.U32 R14, R0, 0x4, R12 ;  /* 0x00000004000e7825 */ /* 0x000fe400078e000c */
[----:B------:R-:W4:Y:S04]  /*0790*/  LDG.E R12, desc[UR4][R12.64] ;  /* 0x000000040c0c7981 */ /* 0x000f28000c1e1900 */
[----:B------:R-:W5:Y:S01]  /*07a0*/  LDG.E R14, desc[UR4][R14.64] ;  /* 0x000000040e0e7981 */ /* 0x000f62000c1e1900 */
[----:B------:R-:W-:Y:S01]  /*07b0*/  IADD3 R5, PT, PT, R5, 0x4, RZ ;  /* 0x0000000405057810 */ /* 0x000fe20007ffe0ff */
[----:B--2---:R-:W-:-:S04]  /*07c0*/  FADD R7, R7, R8 ;  /* 0x0000000807077221 */ /* 0x004fc80000000000 */
[----:B---3--:R-:W-:-:S04]  /*07d0*/  FADD R7, R7, R10 ;  /* 0x0000000a07077221 */ /* 0x008fc80000000000 */
[----:B----4-:R-:W-:-:S04]  /*07e0*/  FADD R7, R7, R12 ;  /* 0x0000000c07077221 */ /* 0x010fc80000000000 */
[----:B-----5:R-:W-:-:S07]  /*07f0*/  FADD R7, R7, R14 ;  /* 0x0000000e07077221 */ /* 0x020fce0000000000 */
.L_x_38:
[----:B------:R-:W-:Y:S05]  /*0800*/  @!P1 BRA `(.L_x_34) ;  /* 0x0000000000289947 */ /* 0x000fea0003800000 */
[----:B------:R-:W1:Y:S01]  /*0810*/  LDC.64 R8, c[0x0][0x380] ;  /* 0x0000e000ff087b82 */ /* 0x000e620000000a00 */
[----:B------:R-:W-:Y:S01]  /*0820*/  IMAD R11, R5, R0, R3 ;  /* 0x00000000050b7224 */ /* 0x000fe200078e0203 */
[----:B------:R-:W-:-:S07]  /*0830*/  IADD3 R2, PT, PT, -R4, RZ, RZ ;  /* 0x000000ff04027210 */ /* 0x000fce0007ffe1ff */
.L_x_39:
[----:B-1----:R-:W-:-:S06]  /*0840*/  IMAD.WIDE R4, R11, 0x4, R8 ;  /* 0x000000040b047825 */ /* 0x002fcc00078e0208 */
[----:B0-----:R-:W2:Y:S01]  /*0850*/  LDG.E R4, desc[UR4][R4.64] ;  /* 0x0000000404047981 */ /* 0x001ea2000c1e1900 */
[----:B------:R-:W-:Y:S02]  /*0860*/  IADD3 R2, PT, PT, R2, 0x1, RZ ;  /* 0x0000000102027810 */ /* 0x000fe40007ffe0ff */
[----:B------:R-:W-:Y:S02]  /*0870*/  IADD3 R11, PT, PT, R11, R0, RZ ;  /* 0x000000000b0b7210 */ /* 0x000fe40007ffe0ff */
[----:B------:R-:W-:Y:S01]  /*0880*/  ISETP.NE.AND P0, PT, R2, RZ, PT ;  /* 0x000000ff0200720c */ /* 0x000fe20003f05270 */
[----:B--2---:R-:W-:-:S12]  /*0890*/  FADD R7, R4, R7 ;  /* 0x0000000704077221 */ /* 0x004fd80000000000 */
[----:B------:R-:W-:Y:S05]  /*08a0*/  @P0 BRA `(.L_x_39) ;  /* 0xfffffffc00e40947 */ /* 0x000fea000383ffff */
.L_x_34:
[----:B------:R-:W1:Y:S02]  /*08b0*/  LDC.64 R4, c[0x0][0x388] ;  /* 0x0000e200ff047b82 */ /* 0x000e640000000a00 */
[----:B-1----:R-:W-:-:S05]  /*08c0*/  IMAD.WIDE R2, R3, 0x4, R4 ;  /* 0x0000000403027825 */ /* 0x002fca00078e0204 */
[----:B0-----:R-:W-:Y:S01]  /*08d0*/  STG.E desc[UR4][R2.64], R7 ;  /* 0x0000000702007986 */ /* 0x001fe2000c101904 */
[----:B------:R-:W-:Y:S05]  /*08e0*/  EXIT ;  /* 0x000000000000794d */ /* 0x000fea0003800000 */
.L_x_40:
        /* <DEDUP_REMOVED lines=9> */
.L_x_83:


//--------------------- .text._Z16calculateSUM_RowPfS_i --------------------------
	.section	.text._Z16calculateSUM_RowPfS_i,"ax",@progbits
	.align	128
.text._Z16calculateSUM_RowPfS_i:
        .type           _Z16calculateSUM_RowPfS_i,@function
        .size           _Z16calculateSUM_RowPfS_i,(.L_x_84 - _Z16calculateSUM_RowPfS_i)
        .other          _Z16calculateSUM_RowPfS_i,@"STO_CUDA_ENTRY STV_DEFAULT"
_Z16calculateSUM_RowPfS_i:
        /* <DEDUP_REMOVED lines=15> */
[----:B------:R-:W-:Y:S01]  /*00f0*/  MOV R0, RZ ;  /* 0x000000ff00007202 */ /* 0x000fe20000000f00 */
[----:B------:R-:W-:Y:S02]  /*0100*/  UMOV UR4, URZ ;  /* 0x000000ff00047c82 */ /* 0x000fe40008000000 */
[----:B------:R-:W-:Y:S02]  /*0110*/  UISETP.NE.AND UP0, UPT, UR8, URZ, UPT ;  /* 0x000000ff0800728c */ /* 0x000fe4000bf05270 */
[----:B------:R-:W-:Y:S09]  /*0120*/  BRA.U !UP1, `(.L_x_42) ;  /* 0x0000000109b87547 */ /* 0x000ff2000b800000 */
[----:B------:R-:W1:Y:S01]  /*0130*/  LDCU.64 UR6, c[0x0][0x380] ;  /* 0x00007000ff0677ac */ /* 0x000e620008000a00 */
[----:B------:R-:W-:Y:S02]  /*0140*/  MOV R0, RZ ;  /* 0x000000ff00007202 */ /* 0x000fe40000000f00 */
[----:B------:R-:W-:Y:S01]  /*0150*/  MOV R6, R3 ;  /* 0x0000000300067202 */ /* 0x000fe20000000f00 */
[----:B------:R-:W-:-:S04]  /*0160*/  ULOP3.LUT UR4, UR12, 0x7ffffff0, URZ, 0xc0, !UPT ;  /* 0x7ffffff00c047892 */ /* 0x000fc8000f8ec0ff */
[----:B------:R-:W-:Y:S02]  /*0170*/  UIADD3 UR9, UPT, UPT, -UR4, URZ, URZ ;  /* 0x000000ff04097290 */ /* 0x000fe4000fffe1ff */
[----:B-1----:R-:W-:-:S04]  /*0180*/  UIADD3 UR5, UP1, UPT, UR6, 0x20, URZ ;  /* 0x0000002006057890 */ /* 0x002fc8000ff3e0ff */
[----:B------:R-:W-:-:S12]  /*0190*/  UIADD3.X UR6, UPT, UPT, URZ, UR7, URZ, UP1, !UPT ;  /* 0x00000007ff067290 */ /* 0x000fd80008ffe4ff */
.L_x_43:
[----:B------:R-:W-:Y:S02]  /*01a0*/  MOV R4, UR5 ;  /* 0x0000000500047c02 */ /* 0x000fe40008000f00 */
[----:B------:R-:W-:-:S03]  /*01b0*/  MOV R5, UR6 ;  /* 0x0000000600057c02 */ /* 0x000fc60008000f00 */
        /* <DEDUP_REMOVED lines=37> */
.L_x_42:
        /* <DEDUP_REMOVED lines=25> */
.L_x_44:
        /* <DEDUP_REMOVED lines=17> */
.L_x_45:
[----:B------:R-:W-:Y:S05]  /*06b0*/  BRA.U !UP1, `(.L_x_41) ;  /* 0x0000000109287547 */ /* 0x000fea000b800000 */
[----:B------:R-:W1:Y:S01]  /*06c0*/  LDC.64 R6, c[0x0][0x380] ;  /* 0x0000e000ff067b82 */ /* 0x000e620000000a00 */
[----:B------:R-:W-:Y:S01]  /*06d0*/  IADD3 R3, PT, PT, R3, UR4, RZ ;  /* 0x0000000403037c10 */ /* 0x000fe2000fffe0ff */
[----:B------:R-:W-:-:S12]  /*06e0*/  UIADD3 UR5, UPT, UPT, -UR5, URZ, URZ ;  /* 0x000000ff05057290 */ /* 0x000fd8000fffe1ff */
.L_x_46:
[----:B-1----:R-:W-:-:S06]  /*06f0*/  IMAD.WIDE R4, R3, 0x4, R6 ;  /* 0x0000000403047825 */ /* 0x002fcc00078e0206 */
[----:B0-----:R-:W2:Y:S01]  /*0700*/  LDG.E R5, desc[UR10][R4.64] ;  /* 0x0000000a04057981 */ /* 0x001ea2000c1e1900 */
[----:B------:R-:W-:Y:S01]  /*0710*/  UIADD3 UR5, UPT, UPT, UR5, 0x1, URZ ;  /* 0x0000000105057890 */ /* 0x000fe2000fffe0ff */
[----:B------:R-:W-:-:S03]  /*0720*/  IADD3 R3, PT, PT, R3, 0x1, RZ ;  /* 0x0000000103037810 */ /* 0x000fc60007ffe0ff */
[----:B------:R-:W-:Y:S01]  /*0730*/  UISETP.NE.AND UP0, UPT, UR5, URZ, UPT ;  /* 0x000000ff0500728c */ /* 0x000fe2000bf05270 */
[----:B--2---:R-:W-:-:S08]  /*0740*/  FADD R0, R5, R0 ;  /* 0x0000000005007221 */ /* 0x004fd00000000000 */
[----:B------:R-:W-:Y:S05]  /*0750*/  BRA.U UP0, `(.L_x_46) ;  /* 0xfffffffd00e47547 */ /* 0x000fea000b83ffff */
.L_x_41:
[----:B------:R-:W1:Y:S02]  /*0760*/  LDC.64 R4, c[0x0][0x388] ;  /* 0x0000e200ff047b82 */ /* 0x000e640000000a00 */
[----:B-1----:R-:W-:-:S05]  /*0770*/  IMAD.WIDE R2, R2, 0x4, R4 ;  /* 0x0000000402027825 */ /* 0x002fca00078e0204 */
[----:B0-----:R-:W-:Y:S01]  /*0780*/  STG.E desc[UR10][R2.64], R0 ;  /* 0x0000000002007986 */ /* 0x001fe2000c10190a */
[----:B------:R-:W-:Y:S05]  /*0790*/  EXIT ;  /* 0x000000000000794d */ /* 0x000fea0003800000 */
.L_x_47:
        /* <DEDUP_REMOVED lines=14> */
.L_x_84:


//--------------------- .text._Z24pairwiseComparsionKernelPfS_mm --------------------------
	.section	.text._Z24pairwiseComparsionKernelPfS_mm,"ax",@progbits
	.align	128
.text._Z24pairwiseComparsionKernelPfS_mm:
        .type           _Z24pairwiseComparsionKernelPfS_mm,@function
        .size           _Z24pairwiseComparsionKernelPfS_mm,(.L_x_85 - _Z24pairwiseComparsionKernelPfS_mm)
        .other          _Z24pairwiseComparsionKernelPfS_mm,@"STO_CUDA_ENTRY STV_DEFAULT"
_Z24pairwiseComparsionKernelPfS_mm:
[----:B------:R-:W-:Y:S01]  /*0000*/  LDC R1, c[0x0][0x37c] ;  /* 0x0000df00ff017b82 */ /* 0x000fe20000000800 */
[----:B------:R-:W0:Y:S07]  /*0010*/  S2R R3, SR_TID.X ;  /* 0x0000000000037919 */ /* 0x000e2e0000002100 */
[----:B------:R-:W0:Y:S01]  /*0020*/  LDC R2, c[0x0][0x360] ;  /* 0x0000d800ff027b82 */ /* 0x000e220000000800 */
[----:B------:R-:W1:Y:S01]  /*0030*/  LDCU.128 UR8, c[0x0][0x390] ;  /* 0x00007200ff0877ac */ /* 0x000e620008000c00 */
[----:B------:R-:W2:Y:S01]  /*0040*/  S2R R5, SR_TID.Y ;  /* 0x0000000000057919 */ /* 0x000ea20000002200 */
[----:B------:R-:W3:Y:S05]  /*0050*/  S2R R0, SR_TID.Z ;  /* 0x0000000000007919 */ /* 0x000eea0000002300 */
[----:B------:R-:W0:Y:S08]  /*0060*/  S2UR UR4, SR_CTAID.X ;  /* 0x00000000000479c3 */ /* 0x000e300000002500 */
[----:B------:R-:W2:Y:S08]  /*0070*/  S2UR UR5, SR_CTAID.Y ;  /* 0x00000000000579c3 */ /* 0x000eb00000002600 */
[----:B------:R-:W2:Y:S08]  /*0080*/  LDC R4, c[0x0][0x364] ;  /* 0x0000d900ff047b82 */ /* 0x000eb00000000800 */
[----:B------:R-:W3:Y:S01]  /*0090*/  S2UR UR6, SR_CTAID.Z ;  /* 0x00000000000679c3 */ /* 0x000ee20000002700 */
[----:B0-----:R-:W-:-:S07]  /*00a0*/  IMAD R2, R2, UR4, R3 ;  /* 0x0000000402027c24 */ /* 0x001fce000f8e0203 */
[----:B------:R-:W3:Y:S01]  /*00b0*/  LDC R9, c[0x0][0x368] ;  /* 0x0000da00ff097b82 */ /* 0x000ee20000000800 */
[----:B--2---:R-:W-:-:S05]  /*00c0*/  IMAD R4, R4, UR5, R5 ;  /* 0x0000000504047c24 */ /* 0x004fca000f8e0205 */
[----:B------:R-:W-:-:S04]  /*00d0*/  ISETP.GT.U32.AND P0, PT, R2, R4, PT ;  /* 0x000000040200720c */ /* 0x000fc80003f04070 */
[----:B------:R-:W-:Y:S01]  /*00e0*/  ISETP.GT.U32.AND.EX P0, PT, RZ, RZ, PT, P0 ;  /* 0x000000ffff00720c */ /* 0x000fe20003f04100 */
[----:B---3--:R-:W-:-:S03]  /*00f0*/  IMAD R9, R9, UR6, R0 ;  /* 0x0000000609097c24 */ /* 0x008fc6000f8e0200 */
[----:B------:R-:W-:Y:S02]  /*0100*/  SEL R0, R2, R4, P0 ;  /* 0x0000000402007207 */ /* 0x000fe40000000000 */
[----:B-1----:R-:W-:-:S04]  /*0110*/  ISETP.GE.U32.AND P1, PT, R9, UR10, PT ;  /* 0x0000000a09007c0c */ /* 0x002fc8000bf26070 */
[----:B------:R-:W-:Y:S02]  /*0120*/  ISETP.GE.U32.AND.EX P0, PT, RZ, UR11, PT, P1 ;  /* 0x0000000bff007c0c */ /* 0x000fe4000bf06110 */
[----:B------:R-:W-:-:S04]  /*0130*/  ISETP.GE.U32.AND P1, PT, R0, UR8, PT ;  /* 0x0000000800007c0c */ /* 0x000fc8000bf26070 */
[----:B------:R-:W-:-:S13]  /*0140*/  ISETP.GE.U32.OR.EX P0, PT, RZ, UR9, P0, P1 ;  /* 0x00000009ff007c0c */ /* 0x000fda0008706510 */
[----:B------:R-:W-:Y:S05]  /*0150*/  @P0 EXIT ;  /* 0x000000000000094d */ /* 0x000fea0003800000 */
[----:B------:R-:W0:Y:S01]  /*0160*/  LDCU.128 UR12, c[0x0][0x380] ;  /* 0x00007000ff0c77ac */ /* 0x000e220008000c00 */
[----:B------:R-:W-:Y:S02]  /*0170*/  IMAD.MOV.U32 R5, RZ, RZ, RZ ;  /* 0x000000ffff057224 */ /* 0x000fe400078e00ff */
[----:B------:R-:W-:Y:S01]  /*0180*/  IMAD.MOV.U32 R3, RZ, RZ, RZ ;  /* 0x000000ffff037224 */ /* 0x000fe200078e00ff */
[----:B------:R-:W1:Y:S01]  /*0190*/  LDCU.64 UR4, c[0x0][0x358] ;  /* 0x00006b00ff0477ac */ /* 0x000e620008000a00 */
[----:B------:R-:W-:-:S04]  /*01a0*/  IMAD.WIDE.U32 R4, R9, UR8, R4 ;  /* 0x0000000809047c25 */ /* 0x000fc8000f8e0004 */
[----:B------:R-:W-:-:S04]  /*01b0*/  IMAD.WIDE.U32 R6, R9, UR8, R2 ;  /* 0x0000000809067c25 */ /* 0x000fc8000f8e0002 */
[----:B------:R-:W-:-:S04]  /*01c0*/  IMAD R9, R9, UR9, RZ ;  /* 0x0000000909097c24 */ /* 0x000fc8000f8e02ff */
[----:B------:R-:W-:Y:S01]  /*01d0*/  IMAD.IADD R13, R5, 0x1, R9 ;  /* 0x00000001050d7824 */ /* 0x000fe200078e0209 */
[----:B0-----:R-:W-:Y:S01]  /*01e0*/  LEA R10, P1, R6, UR12, 0x2 ;  /* 0x0000000c060a7c11 */ /* 0x001fe2000f8210ff */
[----:B------:R-:W-:Y:S01]  /*01f0*/  IMAD.IADD R5, R9, 0x1, R7 ;  /* 0x0000000109057824 */ /* 0x000fe200078e0207 */
[----:B------:R-:W-:-:S04]  /*0200*/  LEA R8, P0, R4, UR12, 0x2 ;  /* 0x0000000c04087c11 */ /* 0x000fc8000f8010ff */
[----:B------:R-:W-:Y:S02]  /*0210*/  LEA.HI.X R11, R6, UR13, R5, 0x2, P1 ;  /* 0x0000000d060b7c11 */ /* 0x000fe400088f1405 */
[----:B------:R-:W-:-:S04]  /*0220*/  LEA.HI.X R9, R4, UR13, R13, 0x2, P0 ;  /* 0x0000000d04097c11 */ /* 0x000fc800080f140d */
[----:B-1----:R-:W2:Y:S04]  /*0230*/  LDG.E R11, desc[UR4][R10.64] ;  /* 0x000000040a0b7981 */ /* 0x002ea8000c1e1900 */
[----:B------:R-:W2:Y:S01]  /*0240*/  LDG.E R8, desc[UR4][R8.64] ;  /* 0x0000000408087981 */ /* 0x000ea2000c1e1900 */
[----:B------:R-:W-:Y:S02]  /*0250*/  IMAD R13, R13, UR8, RZ ;  /* 0x000000080d0d7c24 */ /* 0x000fe4000f8e02ff */
[----:B------:R-:W-:-:S04]  /*0260*/  IMAD.WIDE.U32 R6, R4, UR8, R2 ;  /* 0x0000000804067c25 */ /* 0x000fc8000f8e0002 */
[----:B------:R-:W-:Y:S01]  /*0270*/  IMAD R3, R4, UR9, R13 ;  /* 0x0000000904037c24 */ /* 0x000fe2000f8e020d */
[----:B------:R-:W-:-:S03]  /*0280*/  LEA R2, P0, R6, UR14, 0x2 ;  /* 0x0000000e06027c11 */ /* 0x000fc6000f8010ff */
[----:B------:R-:W-:-:S05]  /*0290*/  IMAD.IADD R3, R7, 0x1, R3 ;  /* 0x0000000107037824 */ /* 0x000fca00078e0203 */
[----:B------:R-:W-:Y:S01]  /*02a0*/  LEA.HI.X R3, R6, UR15, R3, 0x2, P0 ;  /* 0x0000000f06037c11 */ /* 0x000fe200080f1403 */
[----:B--2---:R-:W-:-:S05]  /*02b0*/  FADD R5, R8, -R11 ;  /* 0x8000000b08057221 */ /* 0x004fca0000000000 */
[----:B------:R0:W-:Y:S01]  /*02c0*/  STG.E desc[UR4][R2.64], R5 ;  /* 0x0000000502007986 */ /* 0x0001e2000c101904 */
[----:B------:R-:W-:-:S13]  /*02d0*/  FSETP.GEU.AND P0, PT, R8, R11, PT ;  /* 0x0000000b0800720b */ /* 0x000fda0003f0e000 */
[----:B0-----:R-:W-:Y:S05]  /*02e0*/  @P0 BRA `(.L_x_48) ;  /* 0x0000000000440947 */ /* 0x001fea0003800000 */
[----:B------:R-:W0:Y:S01]  /*02f0*/  MUFU.RCP R0, R5 ;  /* 0x0000000500007308 */ /* 0x000e220000001000 */
[----:B------:R-:W-:Y:S01]  /*0300*/  UMOV UR6, 0x3f800000 ;  /* 0x3f80000000067882 */ /* 0x000fe20000000000 */
[----:B------:R-:W-:Y:S01]  /*0310*/  BSSY.RECONVERGENT B1, `(.L_x_49) ;  /* 0x000000c000017945 */ /* 0x000fe20003800200 */
[----:B------:R-:W-:-:S05]  /*0320*/  IMAD.U32 R6, RZ, RZ, UR6 ;  /* 0x00000006ff067e24 */ /* 0x000fca000f8e00ff */
[----:B------:R-:W1:Y:S01]  /*0330*/  FCHK P0, -R6, R5 ;  /* 0x0000000506007302 */ /* 0x000e620000000100 */
[----:B0-----:R-:W-:-:S04]  /*0340*/  FFMA R7, -R5, R0, 1 ;  /* 0x3f80000005077423 */ /* 0x001fc80000000100 */
[----:B------:R-:W-:-:S04]  /*0350*/  FFMA R0, R0, R7, R0 ;  /* 0x0000000700007223 */ /* 0x000fc80000000000 */
[----:B------:R-:W-:-:S04]  /*0360*/  FFMA R4, R0, -1, RZ ;  /* 0xbf80000000047823 */ /* 0x000fc800000000ff */
[----:B------:R-:W-:-:S04]  /*0370*/  FFMA R7, -R5, R4, -1 ;  /* 0xbf80000005077423 */ /* 0x000fc80000000104 */
[----:B------:R-:W-:Y:S01]  /*0380*/  FFMA R7, R0, R7, R4 ;  /* 0x0000000700077223 */ /* 0x000fe20000000004 */
[----:B-1----:R-:W-:Y:S06]  /*0390*/  @!P0 BRA `(.L_x_50) ;  /* 0x00000000000c8947 */ /* 0x002fec0003800000 */
[----:B------:R-:W-:-:S07]  /*03a0*/  MOV R4, 0x3c0 ;  /* 0x000003c000047802 */ /* 0x000fce0000000f00 */
[----:B------:R-:W-:Y:S05]  /*03b0*/  CALL.REL.NOINC `($__internal_2_$__cuda_sm3x_div_rn_noftz_f32_slowpath) ;  /* 0x0000000000247944 */ /* 0x000fea0003c00000 */
[----:B------:R-:W-:-:S07]  /*03c0*/  IMAD.MOV.U32 R7, RZ, RZ, R9 ;  /* 0x000000ffff077224 */ /* 0x000fce00078e0009 */
.L_x_50:
[----:B------:R-:W-:Y:S05]  /*03d0*/  BSYNC.RECONVERGENT B1 ;  /* 0x0000000000017941 */ /* 0x000fea0003800200 */
.L_x_49:
[----:B------:R-:W-:Y:S01]  /*03e0*/  STG.E desc[UR4][R2.64], R7 ;  /* 0x0000000702007986 */ /* 0x000fe2000c101904 */
[----:B------:R-:W-:Y:S05]  /*03f0*/  EXIT ;  /* 0x000000000000794d */ /* 0x000fea0003800000 */
.L_x_48:
[----:B------:R-:W-:-:S13]  /*0400*/  FSETP.NEU.AND P0, PT, R5, RZ, PT ;  /* 0x000000ff0500720b */ /* 0x000fda0003f0d000 */
[----:B------:R-:W-:Y:S05]  /*0410*/  @P0 EXIT ;  /* 0x000000000000094d */ /* 0x000fea0003800000 */
[----:B------:R-:W-:-:S05]  /*0420*/  IMAD.MOV.U32 R5, RZ, RZ, 0x3f800000 ;  /* 0x3f800000ff057424 */ /* 0x000fca00078e00ff */
[----:B------:R-:W-:Y:S01]  /*0430*/  STG.E desc[UR4][R2.64], R5 ;  /* 0x0000000502007986 */ /* 0x000fe2000c101904 */
[----:B------:R-:W-:Y:S05]  /*0440*/  EXIT ;  /* 0x000000000000794d */ /* 0x000fea0003800000 */
        .weak           $__internal_2_$__cuda_sm3x_div_rn_noftz_f32_slowpath
        .type           $__internal_2_$__cuda_sm3x_div_rn_noftz_f32_slowpath,@function
        .size           $__internal_2_$__cuda_sm3x_div_rn_noftz_f32_slowpath,(.L_x_85 - $__internal_2_$__cuda_sm3x_div_rn_noftz_f32_slowpath)
$__internal_2_$__cuda_sm3x_div_rn_noftz_f32_slowpath:
[--C-:B------:R-:W-:Y:S01]  /*0450*/  SHF.R.U32.HI R0, RZ, 0x17, R5.reuse ;  /* 0x00000017ff007819 */ /* 0x100fe20000011605 */
[----:B------:R-:W-:Y:S04]  /*0460*/  BSSY.RECONVERGENT B0, `(.L_x_51) ;  /* 0x000005c000007945 */ /* 0x000fe80003800200 */
[----:B------:R-:W-:Y:S01]  /*0470*/  BSSY.RELIABLE B2, `(.L_x_52) ;  /* 0x000001b000027945 */ /* 0x000fe20003800100 */
[----:B------:R-:W-:Y:S01]  /*0480*/  IMAD.MOV.U32 R8, RZ, RZ, R5 ;  /* 0x000000ffff087224 */ /* 0x000fe200078e0005 */
[----:B------:R-:W-:-:S05]  /*0490*/  LOP3.LUT R6, R0, 0xff, RZ, 0xc0, !PT ;  /* 0x000000ff00067812 */ /* 0x000fca00078ec0ff */
[----:B------:R-:W-:-:S05]  /*04a0*/  VIADD R9, R6, 0xffffffff ;  /* 0xffffffff06097836 */ /* 0x000fca0000000000 */
[----:B------:R-:W-:-:S13]  /*04b0*/  ISETP.GT.U32.AND P0, PT, R9, 0xfd, PT ;  /* 0x000000fd0900780c */ /* 0x000fda0003f04070 */
[----:B------:R-:W-:Y:S01]  /*04c0*/  @!P0 IMAD.MOV.U32 R7, RZ, RZ, RZ ;  /* 0x000000ffff078224 */ /* 0x000fe200078e00ff */
[----:B------:R-:W-:Y:S06]  /*04d0*/  @!P0 BRA `(.L_x_53) ;  /* 0x0000000000508947 */ /* 0x000fec0003800000 */
[----:B------:R-:W-:Y:S01]  /*04e0*/  FSETP.GTU.FTZ.AND P0, PT, |R5|, +INF , PT ;  /* 0x7f8000000500780b */ /* 0x000fe20003f1c200 */
[----:B------:R-:W-:-:S12]  /*04f0*/  IMAD.MOV.U32 R0, RZ, RZ, R5 ;  /* 0x000000ffff007224 */ /* 0x000fd800078e0005 */
[----:B------:R-:W-:Y:S05]  /*0500*/  @P0 BREAK.RELIABLE B2 ;  /* 0x0000000000020942 */ /* 0x000fea0003800100 */
[----:B------:R-:W-:Y:S05]  /*0510*/  @P0 BRA `(.L_x_54) ;  /* 0x00000004003c0947 */ /* 0x000fea0003800000 */
[----:B------:R-:W-:-:S05]  /*0520*/  IMAD.MOV.U32 R5, RZ, RZ, -0x40800000 ;  /* 0xbf800000ff057424 */ /* 0x000fca00078e00ff */
[----:B------:R-:W-:-:S13]  /*0530*/  LOP3.LUT P0, RZ, R8, 0x7fffffff, R5, 0xc8, !PT ;  /* 0x7fffffff08ff7812 */ /* 0x000fda000780c805 */
[----:B------:R-:W-:Y:S05]  /*0540*/  @!P0 BREAK.RELIABLE B2 ;  /* 0x0000000000028942 */ /* 0x000fea0003800100 */
[----:B------:R-:W-:Y:S05]  /*0550*/  @!P0 BRA `(.L_x_55) ;  /* 0x0000000400248947 */ /* 0x000fea0003800000 */
[----:B------:R-:W-:Y:S02]  /*0560*/  FSETP.NEU.FTZ.AND P0, PT, |R0|, +INF , PT ;  /* 0x7f8000000000780b */ /* 0x000fe40003f1d200 */
[----:B------:R-:W-:-:S04]  /*0570*/  LOP3.LUT P1, RZ, R5, 0x7fffffff, RZ, 0xc0, !PT ;  /* 0x7fffffff05ff7812 */ /* 0x000fc8000782c0ff */
[----:B------:R-:W-:-:S13]  /*0580*/  PLOP3.LUT P0, PT, P0, P1, PT, 0x2f, 0xf2 ;  /* 0x0000000000f2781c */ /* 0x000fda0000702577 */
[----:B------:R-:W-:Y:S05]  /*0590*/  @P0 BREAK.RELIABLE B2 ;  /* 0x0000000000020942 */ /* 0x000fea0003800100 */
[----:B------:R-:W-:Y:S05]  /*05a0*/  @P0 BRA `(.L_x_56) ;  /* 0x0000000400080947 */ /* 0x000fea0003800000 */
[----:B------:R-:W-:-:S13]  /*05b0*/  LOP3.LUT P0, RZ, R8, 0x7fffffff, RZ, 0xc0, !PT ;  /* 0x7fffffff08ff7812 */ /* 0x000fda000780c0ff */
[----:B------:R-:W-:Y:S05]  /*05c0*/  @!P0 BREAK.RELIABLE B2 ;  /* 0x0000000000028942 */ /* 0x000fea0003800100 */
[----:B------:R-:W-:Y:S05]  /*05d0*/  @!P0 BRA `(.L_x_57) ;  /* 0x0000000000f08947 */ /* 0x000fea0003800000 */
[----:B------:R-:W-:Y:S01]  /*05e0*/  ISETP.GE.AND P0, PT, R9, RZ, PT ;  /* 0x000000ff0900720c */ /* 0x000fe20003f06270 */
[----:B------:R-:W-:-:S12]  /*05f0*/  IMAD.MOV.U32 R7, RZ, RZ, RZ ;  /* 0x000000ffff077224 */ /* 0x000fd800078e00ff */
[----:B------:R-:W-:Y:S01]  /*0600*/  @!P0 FFMA R8, R0, 1.84467440737095516160e+19, RZ ;  /* 0x5f80000000088823 */ /* 0x000fe200000000ff */
[----:B------:R-:W-:-:S07]  /*0610*/  @!P0 VIADD R7, R7, 0x40 ;  /* 0x0000004007078836 */ /* 0x000fce0000000000 */
.L_x_53:
[----:B------:R-:W-:Y:S05]  /*0620*/  BSYNC.RELIABLE B2 ;  /* 0x0000000000027941 */ /* 0x000fea0003800100 */
.L_x_52:
[----:B------:R-:W-:Y:S01]  /*0630*/  LEA R5, R6, 0xc0800000, 0x17 ;  /* 0xc080000006057811 */ /* 0x000fe200078eb8ff */
[----:B------:R-:W-:Y:S01]  /*0640*/  UMOV UR6, 0xbf800000 ;  /* 0xbf80000000067882 */ /* 0x000fe20000000000 */
[----:B------:R-:W-:Y:S01]  /*0650*/  IADD3 R6, PT, PT, R7, 0x7f, -R6 ;  /* 0x0000007f07067810 */ /* 0x000fe20007ffe806 */
[----:B------:R-:W-:Y:S02]  /*0660*/  BSSY.RECONVERGENT B2, `(.L_x_58) ;  /* 0x0000032000027945 */ /* 0x000fe40003800200 */
[----:B------:R-:W-:-:S04]  /*0670*/  IMAD.IADD R5, R8, 0x1, -R5 ;  /* 0x0000000108057824 */ /* 0x000fc800078e0a05 */
[----:B------:R-:W0:Y:S01]  /*0680*/  MUFU.RCP R0, R5 ;  /* 0x0000000500007308 */ /* 0x000e220000001000 */
[----:B------:R-:W-:-:S04]  /*0690*/  FADD.FTZ R9, -R5, -RZ ;  /* 0x800000ff05097221 */ /* 0x000fc80000010100 */
[----:B0-----:R-:W-:-:S04]  /*06a0*/  FFMA R11, R0, R9, 1 ;  /* 0x3f800000000b7423 */ /* 0x001fc80000000009 */
[----:B------:R-:W-:-:S04]  /*06b0*/  FFMA R0, R0, R11, R0 ;  /* 0x0000000b00007223 */ /* 0x000fc80000000000 */
[----:B------:R-:W-:-:S04]  /*06c0*/  FFMA R8, R0, UR6, RZ ;  /* 0x0000000600087c23 */ /* 0x000fc800080000ff */
[----:B------:R-:W-:-:S04]  /*06d0*/  FFMA R11, R9, R8, UR6 ;  /* 0x00000006090b7e23 */ /* 0x000fc80008000008 */
[----:B------:R-:W-:-:S04]  /*06e0*/  FFMA R11, R0, R11, R8 ;  /* 0x0000000b000b7223 */ /* 0x000fc80000000008 */
[----:B------:R-:W-:-:S04]  /*06f0*/  FFMA R10, R9, R11, UR6 ;  /* 0x00000006090a7e23 */ /* 0x000fc8000800000b */
        /* <DEDUP_REMOVED lines=14> */
[-CC-:B------:R-:W-:Y:S01]  /*07e0*/  FFMA.RZ R5, R0, R10.reuse, R11.reuse ;  /* 0x0000000a00057223 */ /* 0x180fe2000000c00b */
[C---:B------:R-:W-:Y:S01]  /*07f0*/  VIADD R7, R8.reuse, 0x20 ;  /* 0x0000002008077836 */ /* 0x040fe20000000000 */
[C---:B------:R-:W-:Y:S02]  /*0800*/  ISETP.NE.AND P2, PT, R8.reuse, RZ, PT ;  /* 0x000000ff0800720c */ /* 0x040fe40003f45270 */
[----:B------:R-:W-:Y:S01]  /*0810*/  ISETP.NE.AND P1, PT, R8, RZ, PT ;  /* 0x000000ff0800720c */ /* 0x000fe20003f25270 */
[----:B------:R-:W-:Y:S01]  /*0820*/  IMAD.MOV R8, RZ, RZ, -R8 ;  /* 0x000000ffff087224 */ /* 0x000fe200078e0a08 */
[----:B------:R-:W-:Y:S01]  /*0830*/  LOP3.LUT R6, R5, 0x7fffff, RZ, 0xc0, !PT ;  /* 0x007fffff05067812 */ /* 0x000fe200078ec0ff */
[CCC-:B------:R-:W-:Y:S01]  /*0840*/  FFMA.RP R5, R0.reuse, R10.reuse, R11.reuse ;  /* 0x0000000a00057223 */ /* 0x1c0fe2000000800b */
[----:B------:R-:W-:Y:S02]  /*0850*/  FFMA.RM R0, R0, R10, R11 ;  /* 0x0000000a00007223 */ /* 0x000fe4000000400b */
[----:B------:R-:W-:-:S03]  /*0860*/  LOP3.LUT R6, R6, 0x800000, RZ, 0xfc, !PT ;  /* 0x0080000006067812 */ /* 0x000fc600078efcff */
[----:B------:R-:W-:Y:S02]  /*0870*/  FSETP.NEU.FTZ.AND P0, PT, R5, R0, PT ;  /* 0x000000000500720b */ /* 0x000fe40003f1d000 */
[----:B------:R-:W-:Y:S02]  /*0880*/  SHF.L.U32 R7, R6, R7, RZ ;  /* 0x0000000706077219 */ /* 0x000fe400000006ff */
[----:B------:R-:W-:Y:S02]  /*0890*/  SEL R5, R8, RZ, P2 ;  /* 0x000000ff08057207 */ /* 0x000fe40001000000 */
[----:B------:R-:W-:Y:S02]  /*08a0*/  ISETP.NE.AND P1, PT, R7, RZ, P1 ;  /* 0x000000ff0700720c */ /* 0x000fe40000f25270 */
[----:B------:R-:W-:Y:S02]  /*08b0*/  SHF.R.U32.HI R5, RZ, R5, R6 ;  /* 0x00000005ff057219 */ /* 0x000fe40000011606 */
[----:B------:R-:W-:-:S02]  /*08c0*/  PLOP3.LUT P0, PT, P0, P1, PT, 0xf8, 0x8f ;  /* 0x00000000008f781c */ /* 0x000fc40000703f70 */
[----:B------:R-:W-:Y:S02]  /*08d0*/  SHF.R.U32.HI R7, RZ, 0x1, R5 ;  /* 0x00000001ff077819 */ /* 0x000fe40000011605 */
[----:B------:R-:W-:-:S04]  /*08e0*/  SEL R0, RZ, 0x1, !P0 ;  /* 0x00000001ff007807 */ /* 0x000fc80004000000 */
[----:B------:R-:W-:-:S04]  /*08f0*/  LOP3.LUT R0, R0, 0x1, R7, 0xf8, !PT ;  /* 0x0000000100007812 */ /* 0x000fc800078ef807 */
[----:B------:R-:W-:-:S05]  /*0900*/  LOP3.LUT R0, R0, R5, RZ, 0xc0, !PT ;  /* 0x0000000500007212 */ /* 0x000fca00078ec0ff */
[----:B------:R-:W-:-:S05]  /*0910*/  IMAD.IADD R0, R7, 0x1, R0 ;  /* 0x0000000107007824 */ /* 0x000fca00078e0200 */
[----:B------:R-:W-:Y:S01]  /*0920*/  LOP3.LUT R9, R0, R9, RZ, 0xfc, !PT ;  /* 0x0000000900097212 */ /* 0x000fe200078efcff */
[----:B------:R-:W-:Y:S06]  /*0930*/  BRA `(.L_x_61) ;  /* 0x0000000000107947 */ /* 0x000fec0003800000 */
.L_x_60:
[----:B------:R-:W-:-:S04]  /*0940*/  LOP3.LUT R9, R9, 0x80000000, RZ, 0xc0, !PT ;  /* 0x8000000009097812 */ /* 0x000fc800078ec0ff */
[----:B------:R-:W-:Y:S01]  /*0950*/  LOP3.LUT R9, R9, 0x7f800000, RZ, 0xfc, !PT ;  /* 0x7f80000009097812 */ /* 0x000fe200078efcff */
[----:B------:R-:W-:Y:S06]  /*0960*/  BRA `(.L_x_61) ;  /* 0x0000000000047947 */ /* 0x000fec0003800000 */
.L_x_59:
[----:B------:R-:W-:-:S07]  /*0970*/  IMAD R9, R6, 0x800000, R9 ;  /* 0x0080000006097824 */ /* 0x000fce00078e0209 */
.L_x_61:
[----:B------:R-:W-:Y:S05]  /*0980*/  BSYNC.RECONVERGENT B2 ;  /* 0x0000000000027941 */ /* 0x000fea0003800200 */
.L_x_58:
[----:B------:R-:W-:Y:S05]  /*0990*/  BRA `(.L_x_62) ;  /* 0x0000000000207947 */ /* 0x000fea0003800000 */
.L_x_57:
[----:B------:R-:W-:-:S04]  /*09a0*/  LOP3.LUT R5, R8, 0x80000000, R5, 0x48, !PT ;  /* 0x8000000008057812 */ /* 0x000fc800078e4805 */
[----:B------:R-:W-:Y:S01]  /*09b0*/  LOP3.LUT R9, R5, 0x7f800000, RZ, 0xfc, !PT ;  /* 0x7f80000005097812 */ /* 0x000fe200078efcff */
[----:B------:R-:W-:Y:S06]  /*09c0*/  BRA `(.L_x_62) ;  /* 0x0000000000147947 */ /* 0x000fec0003800000 */
.L_x_56:
[----:B------:R-:W-:Y:S01]  /*09d0*/  LOP3.LUT R9, R8, 0x80000000, R5, 0x48, !PT ;  /* 0x8000000008097812 */ /* 0x000fe200078e4805 */
[----:B------:R-:W-:Y:S06]  /*09e0*/  BRA `(.L_x_62) ;  /* 0x00000000000c7947 */ /* 0x000fec0003800000 */
.L_x_55:
[----:B------:R-:W0:Y:S01]  /*09f0*/  MUFU.RSQ R9, -QNAN ;  /* 0xffc0000000097908 */ /* 0x000e220000001400 */
[----:B------:R-:W-:Y:S05]  /*0a00*/  BRA `(.L_x_62) ;  /* 0x0000000000047947 */ /* 0x000fea0003800000 */
.L_x_54:
[----:B------:R-:W-:-:S07]  /*0a10*/  FADD.FTZ R9, R0, -1 ;  /* 0xbf80000000097421 */ /* 0x000fce0000010000 */
.L_x_62:
[----:B------:R-:W-:Y:S05]  /*0a20*/  BSYNC.RECONVERGENT B0 ;  /* 0x0000000000007941 */ /* 0x000fea0003800200 */
.L_x_51:
[----:B------:R-:W-:-:S04]  /*0a30*/  IMAD.MOV.U32 R5, RZ, RZ, 0x0 ;  /* 0x00000000ff057424 */ /* 0x000fc800078e00ff */
[----:B0-----:R-:W-:Y:S05]  /*0a40*/  RET.REL.NODEC R4 `(_Z24pairwiseComparsionKernelPfS_mm) ;  /* 0xfffffff4046c7950 */ /* 0x001fea0003c3ffff */
.L_x_63:
        /* <DEDUP_REMOVED lines=11> */
.L_x_85:


//--------------------- .text._Z17normalize19KernelPfS_mm --------------------------
	.section	.text._Z17normalize19KernelPfS_mm,"ax",@progbits
	.align	128
.text._Z17normalize19KernelPfS_mm:
        .type           _Z17normalize19KernelPfS_mm,@function
        .size           _Z17normalize19KernelPfS_mm,(.L_x_87 - _Z17normalize19KernelPfS_mm)
        .other          _Z17normalize19KernelPfS_mm,@"STO_CUDA_ENTRY STV_DEFAULT"
_Z17normalize19KernelPfS_mm:
[----:B------:R-:W-:Y:S01]  /*0000*/  LDC R1, c[0x0][0x37c] ;  /* 0x0000df00ff017b82 */ /* 0x000fe20000000800 */
[----:B------:R-:W0:Y:S07]  /*0010*/  S2R R0, SR_TID.Y ;  /* 0x0000000000007919 */ /* 0x000e2e0000002200 */
[----:B------:R-:W1:Y:S01]  /*0020*/  LDC R6, c[0x0][0x360] ;  /* 0x0000d800ff067b82 */ /* 0x000e620000000800 */
[----:B------:R-:W2:Y:S01]  /*0030*/  LDCU.128 UR8, c[0x0][0x390] ;  /* 0x00007200ff0877ac */ /* 0x000ea20008000c00 */
[----:B------:R-:W1:Y:S06]  /*0040*/  S2R R7, SR_TID.X ;  /* 0x0000000000077919 */ /* 0x000e6c0000002100 */
[----:B------:R-:W0:Y:S08]  /*0050*/  S2UR UR5, SR_CTAID.Y ;  /* 0x00000000000579c3 */ /* 0x000e300000002600 */
[----:B------:R-:W0:Y:S08]  /*0060*/  LDC R5, c[0x0][0x364] ;  /* 0x0000d900ff057b82 */ /* 0x000e300000000800 */
[----:B------:R-:W1:Y:S01]  /*0070*/  S2UR UR4, SR_CTAID.X ;  /* 0x00000000000479c3 */ /* 0x000e620000002500 */
[----:B0-----:R-:W-:-:S05]  /*0080*/  IMAD R5, R5, UR5, R0 ;  /* 0x0000000505057c24 */ /* 0x001fca000f8e0200 */
[----:B--2---:R-:W-:Y:S01]  /*0090*/  ISETP.GE.U32.AND P0, PT, R5, UR10, PT ;  /* 0x0000000a05007c0c */ /* 0x004fe2000bf06070 */
[----:B-1----:R-:W-:-:S03]  /*00a0*/  IMAD R6, R6, UR4, R7 ;  /* 0x0000000406067c24 */ /* 0x002fc6000f8e0207 */
[----:B------:R-:W-:Y:S02]  /*00b0*/  ISETP.GE.U32.AND.EX P0, PT, RZ, UR11, PT, P0 ;  /* 0x0000000bff007c0c */ /* 0x000fe4000bf06100 */
[----:B------:R-:W-:Y:S02]  /*00c0*/  ISETP.GE.U32.AND P1, PT, R6, UR8, PT ;  /* 0x0000000806007c0c */ /* 0x000fe4000bf26070 */
[----:B------:R-:W-:-:S04]  /*00d0*/  SHF.R.S32.HI R7, RZ, 0x1f, R6 ;  /* 0x0000001fff077819 */ /* 0x000fc80000011406 */
[----:B------:R-:W-:-:S13]  /*00e0*/  ISETP.GE.U32.OR.EX P0, PT, R7, UR9, P0, P1 ;  /* 0x0000000907007c0c */ /* 0x000fda0008706510 */
[----:B------:R-:W-:Y:S05]  /*00f0*/  @P0 EXIT ;  /* 0x000000000000094d */ /* 0x000fea0003800000 */
[----:B------:R-:W0:Y:S01]  /*0100*/  LDCU.128 UR12, c[0x0][0x380] ;  /* 0x00007000ff0c77ac */ /* 0x000e220008000c00 */
[----:B------:R-:W1:Y:S01]  /*0110*/  LDCU.64 UR4, c[0x0][0x358] ;  /* 0x00006b00ff0477ac */ /* 0x000e620008000a00 */
[----:B0-----:R-:W-:-:S04]  /*0120*/  LEA R2, P0, R5, UR14, 0x2 ;  /* 0x0000000e05027c11 */ /* 0x001fc8000f8010ff */
[----:B------:R-:W-:-:S06]  /*0130*/  LEA.HI.X R3, R5, UR15, RZ, 0x2, P0 ;  /* 0x0000000f05037c11 */ /* 0x000fcc00080f14ff */
[----:B-1----:R-:W2:Y:S01]  /*0140*/  LDG.E R3, desc[UR4][R2.64] ;  /* 0x0000000402037981 */ /* 0x002ea2000c1e1900 */
[C---:B------:R-:W-:Y:S01]  /*0150*/  IMAD.WIDE.U32 R6, R5.reuse, UR8, R6 ;  /* 0x0000000805067c25 */ /* 0x040fe2000f8e0006 */
[----:B------:R-:W-:Y:S03]  /*0160*/  BSSY.RECONVERGENT B0, `(.L_x_64) ;  /* 0x0000015000007945 */ /* 0x000fe60003800200 */
[----:B------:R-:W-:Y:S01]  /*0170*/  IMAD R5, R5, UR9, R7 ;  /* 0x0000000905057c24 */ /* 0x000fe2000f8e0207 */
[----:B------:R-:W-:Y:S01]  /*0180*/  LEA R4, P1, R6, UR12, 0x2 ;  /* 0x0000000c06047c11 */ /* 0x000fe2000f8210ff */
[----:B------:R-:W-:-:S03]  /*0190*/  IMAD.MOV.U32 R7, RZ, RZ, RZ ;  /* 0x000000ffff077224 */ /* 0x000fc600078e00ff */
[----:B------:R-:W-:Y:S02]  /*01a0*/  LEA.HI.X R5, R6, UR13, R5, 0x2, P1 ;  /* 0x0000000d06057c11 */ /* 0x000fe400088f1405 */
[----:B--2---:R-:W-:-:S13]  /*01b0*/  FSETP.NEU.AND P0, PT, R3, RZ, PT ;  /* 0x000000ff0300720b */ /* 0x004fda0003f0d000 */
[----:B------:R-:W-:Y:S05]  /*01c0*/  @!P0 BRA `(.L_x_65) ;  /* 0x0000000000388947 */ /* 0x000fea0003800000 */
        /* <DEDUP_REMOVED lines=11> */
[----:B------:R-:W-:Y:S05]  /*0280*/  CALL.REL.NOINC `($__internal_3_$__cuda_sm3x_div_rn_noftz_f32_slowpath) ;  /* 0x0000000000147944 */ /* 0x000fea0003c00000 */
[----:B------:R-:W-:-:S07]  /*0290*/  IMAD.MOV.U32 R7, RZ, RZ, R0 ;  /* 0x000000ffff077224 */ /* 0x000fce00078e0000 */
.L_x_66:
[----:B------:R-:W-:Y:S05]  /*02a0*/  BSYNC.RECONVERGENT B1 ;  /* 0x0000000000017941 */ /* 0x000fea0003800200 */
.L_x_65:
[----:B------:R-:W-:Y:S05]  /*02b0*/  BSYNC.RECONVERGENT B0 ;  /* 0x0000000000007941 */ /* 0x000fea0003800200 */
.L_x_64:
[----:B------:R-:W-:Y:S01]  /*02c0*/  STG.E desc[UR4][R4.64], R7 ;  /* 0x0000000704007986 */ /* 0x000fe2000c101904 */
[----:B------:R-:W-:Y:S05]  /*02d0*/  EXIT ;  /* 0x000000000000794d */ /* 0x000fea0003800000 */
        .weak           $__internal_3_$__cuda_sm3x_div_rn_noftz_f32_slowpath
        .type           $__internal_3_$__cuda_sm3x_div_rn_noftz_f32_slowpath,@function
        .size           $__internal_3_$__cuda_sm3x_div_rn_noftz_f32_slowpath,(.L_x_87 - $__internal_3_$__cuda_sm3x_div_rn_noftz_f32_slowpath)
$__internal_3_$__cuda_sm3x_div_rn_noftz_f32_slowpath:
        /* <DEDUP_REMOVED lines=36> */
.L_x_68:
        /* <DEDUP_REMOVED lines=51> */
.L_x_75:
[----:B------:R-:W-:-:S04]  /*0850*/  LOP3.LUT R0, R0, 0x80000000, RZ, 0xc0, !PT ;  /* 0x8000000000007812 */ /* 0x000fc800078ec0ff */
[----:B------:R-:W-:Y:S01]  /*0860*/  LOP3.LUT R0, R0, 0x7f800000, RZ, 0xfc, !PT ;  /* 0x7f80000000007812 */ /* 0x000fe200078efcff */
[----:B------:R-:W-:Y:S06]  /*0870*/  BRA `(.L_x_76) ;  /* 0x0000000000047947 */ /* 0x000fec0003800000 */
.L_x_74:
[----:B------:R-:W-:-:S07]  /*0880*/  IMAD R0, R7, 0x800000, R0 ;  /* 0x0080000007007824 */ /* 0x000fce00078e0200 */
.L_x_76:
[----:B------:R-:W-:Y:S05]  /*0890*/  BSYNC.RECONVERGENT B3 ;  /* 0x0000000000037941 */ /* 0x000fea0003800200 */
.L_x_73:
[----:B------:R-:W-:Y:S05]  /*08a0*/  BRA `(.L_x_77) ;  /* 0x0000000000207947 */ /* 0x000fea0003800000 */
.L_x_72:
[----:B------:R-:W-:-:S04]  /*08b0*/  LOP3.LUT R0, R9, 0x80000000, R8, 0x48, !PT ;  /* 0x8000000009007812 */ /* 0x000fc800078e4808 */
[----:B------:R-:W-:Y:S01]  /*08c0*/  LOP3.LUT R0, R0, 0x7f800000, RZ, 0xfc, !PT ;  /* 0x7f80000000007812 */ /* 0x000fe200078efcff */
[----:B------:R-:W-:Y:S06]  /*08d0*/  BRA `(.L_x_77) ;  /* 0x0000000000147947 */ /* 0x000fec0003800000 */
.L_x_71:
[----:B------:R-:W-:Y:S01]  /*08e0*/  LOP3.LUT R0, R9, 0x80000000, R8, 0x48, !PT ;  /* 0x8000000009007812 */ /* 0x000fe200078e4808 */
[----:B------:R-:W-:Y:S06]  /*08f0*/  BRA `(.L_x_77) ;  /* 0x00000000000c7947 */ /* 0x000fec0003800000 */
.L_x_70:
[----:B------:R-:W0:Y:S01]  /*0900*/  MUFU.RSQ R0, -QNAN ;  /* 0xffc0000000007908 */ /* 0x000e220000001400 */
[----:B------:R-:W-:Y:S05]  /*0910*/  BRA `(.L_x_77) ;  /* 0x0000000000047947 */ /* 0x000fea0003800000 */
.L_x_69:
[----:B------:R-:W-:-:S07]  /*0920*/  FADD.FTZ R0, R0, R3 ;  /* 0x0000000300007221 */ /* 0x000fce0000010000 */
.L_x_77:
[----:B------:R-:W-:Y:S05]  /*0930*/  BSYNC.RECONVERGENT B2 ;  /* 0x0000000000027941 */ /* 0x000fea0003800200 */
.L_x_67:
[----:B------:R-:W-:-:S04]  /*0940*/  IMAD.MOV.U32 R3, RZ, RZ, 0x0 ;  /* 0x00000000ff037424 */ /* 0x000fc800078e00ff */
[----:B0-----:R-:W-:Y:S05]  /*0950*/  RET.REL.NODEC R2 `(_Z17normalize19KernelPfS_mm) ;  /* 0xfffffff402a87950 */ /* 0x001fea0003c3ffff */
.L_x_78:
        /* <DEDUP_REMOVED lines=10> */
.L_x_87:


//--------------------- .nv.shared.reserved.0     --------------------------
	.section	.nv.shared.reserved.0,"aw",@nobits
	.weak		__nv_reservedSMEM_offset_0_alias
	.size		__nv_reservedSMEM_offset_0_alias, 0, 64
	.other		__nv_reservedSMEM_offset_0_alias,@"STO_CUDA_RESERVED_SHARED STV_DEFAULT"
__nv_reservedSMEM_offset_0_alias:
	.zero		0
	.zero		64


//--------------------- .nv.constant0._Z13calculateCPmlPfS_i --------------------------
	.section	.nv.constant0._Z13calculateCPmlPfS_i,"a",@progbits
	.sectionflags	@""
	.align	4
.nv.constant0._Z13calculateCPmlPfS_i:
	.zero		916


//--------------------- .nv.constant0._Z16calculateNMatrixPfS_S_i --------------------------
	.section	.nv.constant0._Z16calculateNMatrixPfS_S_i,"a",@progbits
	.sectionflags	@""
	.align	4
.nv.constant0._Z16calculateNMatrixPfS_S_i:
	.zero		924


//--------------------- .nv.constant0._Z17calculateSUM_LinePfS_i --------------------------
	.section	.nv.constant0._Z17calculateSUM_LinePfS_i,"a",@progbits
	.sectionflags	@""
	.align	4
.nv.constant0._Z17calculateSUM_LinePfS_i:
	.zero		916


//--------------------- .nv.constant0._Z16calculateSUM_RowPfS_i --------------------------
	.section	.nv.constant0._Z16calculateSUM_RowPfS_i,"a",@progbits
	.sectionflags	@""
	.align	4
.nv.constant0._Z16calculateSUM_RowPfS_i:
	.zero		916


//--------------------- .nv.constant0._Z24pairwiseComparsionKernelPfS_mm --------------------------
	.section	.nv.constant0._Z24pairwiseComparsionKernelPfS_mm,"a",@progbits
	.sectionflags	@""
	.align	4
.nv.constant0._Z24pairwiseComparsionKernelPfS_mm:
	.zero		928


//--------------------- .nv.constant0._Z17normalize19KernelPfS_mm --------------------------
	.section	.nv.constant0._Z17normalize19KernelPfS_mm,"a",@progbits
	.sectionflags	@""
	.align	4
.nv.constant0._Z17normalize19KernelPfS_mm:
	.zero		928


//--------------------- SYMBOLS --------------------------

	.type		.nv.reservedSmem.offset0,@object
	.size		.nv.reservedSmem.offset0,0x4
